//
// Generated by NVIDIA NVVM Compiler
//
// Compiler Build ID: CL-36424714
// Cuda compilation tools, release 13.0, V13.0.88
// Based on NVVM 20.0.0
//

.version 9.0
.target sm_100
.address_size 64

	// .globl	_Z11approxmatchiiiPKfS0_Pf
// _ZZ11approxmatchiiiPKfS0_PfE7remainL has been demoted
// _ZZ11approxmatchiiiPKfS0_PfE7remainR has been demoted
// _ZZ11approxmatchiiiPKfS0_PfE6ratioR has been demoted
// _ZZ11approxmatchiiiPKfS0_PfE6ratioL has been demoted
// _ZZ11approxmatchiiiPKfS0_PfE5listR has been demoted
// _ZZ11approxmatchiiiPKfS0_PfE2lc has been demoted
// _ZZ9matchcostiiiPKfS0_S0_PfE6allsum has been demoted
// _ZZ9matchcostiiiPKfS0_S0_PfE3buf has been demoted
// _ZZ13matchcostgradiiiPKfS0_S0_PfE8sum_grad has been demoted

.visible .entry _Z11approxmatchiiiPKfS0_Pf(
	.param .u32 _Z11approxmatchiiiPKfS0_Pf_param_0,
	.param .u32 _Z11approxmatchiiiPKfS0_Pf_param_1,
	.param .u32 _Z11approxmatchiiiPKfS0_Pf_param_2,
	.param .u64 .ptr .align 1 _Z11approxmatchiiiPKfS0_Pf_param_3,
	.param .u64 .ptr .align 1 _Z11approxmatchiiiPKfS0_Pf_param_4,
	.param .u64 .ptr .align 1 _Z11approxmatchiiiPKfS0_Pf_param_5
)
{
	.reg .pred 	%p<71>;
	.reg .b32 	%r<445>;
	.reg .b32 	%f<587>;
	.reg .b64 	%rd<63>;
	// demoted variable
	.shared .align 4 .b8 _ZZ11approxmatchiiiPKfS0_PfE7remainL[16384];
	// demoted variable
	.shared .align 4 .b8 _ZZ11approxmatchiiiPKfS0_PfE7remainR[4096];
	// demoted variable
	.shared .align 4 .b8 _ZZ11approxmatchiiiPKfS0_PfE6ratioR[4096];
	// demoted variable
	.shared .align 4 .b8 _ZZ11approxmatchiiiPKfS0_PfE6ratioL[16384];
	// demoted variable
	.shared .align 4 .b8 _ZZ11approxmatchiiiPKfS0_PfE5listR[4096];
	// demoted variable
	.shared .align 4 .u32 _ZZ11approxmatchiiiPKfS0_PfE2lc;
	ld.param.u32 	%r101, [_Z11approxmatchiiiPKfS0_Pf_param_1];
	ld.param.u32 	%r102, [_Z11approxmatchiiiPKfS0_Pf_param_2];
	ld.param.u64 	%rd4, [_Z11approxmatchiiiPKfS0_Pf_param_3];
	ld.param.u64 	%rd5, [_Z11approxmatchiiiPKfS0_Pf_param_4];
	ld.param.u64 	%rd6, [_Z11approxmatchiiiPKfS0_Pf_param_5];
	cvta.to.global.u64 	%rd1, %rd6;
	cvta.to.global.u64 	%rd2, %rd5;
	cvta.to.global.u64 	%rd3, %rd4;
	setp.lt.s32 	%p1, %r101, %r102;
	@%p1 bra 	$L__BB0_2;
	div.s32 	%r103, %r101, %r102;
	cvt.rn.f32.s32 	%f566, %r103;
	mov.f32 	%f567, 0f3F800000;
	bra.uni 	$L__BB0_3;
$L__BB0_2:
	div.s32 	%r104, %r102, %r101;
	cvt.rn.f32.s32 	%f567, %r104;
	mov.f32 	%f566, 0f3F800000;
$L__BB0_3:
	ld.param.u32 	%r401, [_Z11approxmatchiiiPKfS0_Pf_param_0];
	mov.u32 	%r403, %ctaid.x;
	setp.ge.s32 	%p2, %r403, %r401;
	@%p2 bra 	$L__BB0_98;
	mov.u32 	%r2, %tid.x;
	mov.u32 	%r3, %ntid.x;
	mov.f32 	%f48, 0f00000000;
	mov.f32 	%f49, 0f3F000000;
	mul.rn.f32 	%f50, %f49, %f48;
	mov.f32 	%f51, 0f3DF6384F;
	mul.rn.f32 	%f52, %f51, %f48;
	fma.rn.f32 	%f53, %f50, 0f3FB8AA3B, 0f00000000;
	add.f32 	%f54, %f53, 0f00000000;
	mul.f32 	%f55, %f52, 0f40400000;
	fma.rn.f32 	%f56, %f55, %f50, %f54;
	fma.rn.f32 	%f57, %f52, 0f00000000, %f56;
	mov.f32 	%f58, 0f40000000;
	add.rn.f32 	%f5, %f58, %f57;
	mov.f32 	%f59, 0fC0000000;
	add.rn.f32 	%f60, %f5, %f59;
	neg.f32 	%f61, %f60;
	add.rn.f32 	%f6, %f57, %f61;
	and.b32  	%r4, %r101, 3;
	and.b32  	%r5, %r102, 2147483640;
	and.b32  	%r6, %r101, 2147483644;
	and.b32  	%r7, %r101, 1;
$L__BB0_5:
	mul.lo.s32 	%r9, %r102, %r101;
	setp.ge.s32 	%p3, %r2, %r9;
	@%p3 bra 	$L__BB0_8;
	mul.lo.s32 	%r10, %r9, %r403;
	mov.u32 	%r404, %r2;
$L__BB0_7:
	add.s32 	%r105, %r404, %r10;
	mul.wide.s32 	%rd7, %r105, 4;
	add.s64 	%rd8, %rd1, %rd7;
	mov.b32 	%r106, 0;
	st.global.u32 	[%rd8], %r106;
	add.s32 	%r404, %r404, %r3;
	setp.lt.s32 	%p4, %r404, %r9;
	@%p4 bra 	$L__BB0_7;
$L__BB0_8:
	setp.ge.s32 	%p5, %r2, %r101;
	mov.u32 	%r405, %r2;
	@%p5 bra 	$L__BB0_9;
	bra.uni 	$L__BB0_99;
$L__BB0_9:
	setp.ge.s32 	%p7, %r2, %r102;
	mov.u32 	%r406, %r2;
	@%p7 bra 	$L__BB0_11;
$L__BB0_10:
	shl.b32 	%r110, %r406, 2;
	mov.u32 	%r111, _ZZ11approxmatchiiiPKfS0_PfE7remainR;
	add.s32 	%r112, %r111, %r110;
	st.shared.f32 	[%r112], %f566;
	add.s32 	%r406, %r406, %r3;
	setp.lt.s32 	%p8, %r406, %r102;
	@%p8 bra 	$L__BB0_10;
$L__BB0_11:
	bar.sync 	0;
	mul.lo.s32 	%r17, %r403, %r101;
	mul.lo.s32 	%r18, %r403, %r102;
	mul.lo.s32 	%r19, %r17, %r102;
	mov.b32 	%r407, 7;
$L__BB0_12:
	mov.u32 	%r20, %r407;
	cvt.rn.f32.s32 	%f7, %r20;
	setp.eq.s32 	%p9, %r20, 0;
	mov.f32 	%f568, 0f3F800000;
	@%p9 bra 	$L__BB0_15;
	mul.rn.f32 	%f63, %f5, %f7;
	cvt.rni.f32.f32 	%f64, %f63;
	sub.f32 	%f65, %f63, %f64;
	neg.f32 	%f66, %f63;
	fma.rn.f32 	%f67, %f5, %f7, %f66;
	fma.rn.f32 	%f68, %f6, %f7, %f67;
	add.f32 	%f69, %f65, %f68;
	setp.gt.f32 	%p10, %f64, 0f00000000;
	selp.b32 	%r114, 0, -2097152000, %p10;
	abs.f32 	%f70, %f7;
	setp.num.f32 	%p11, %f70, %f70;
	setp.lt.f32 	%p12, %f63, 0f00000000;
	selp.f32 	%f71, 0f00000000, 0f7F800000, %p12;
	abs.f32 	%f72, %f63;
	setp.gt.f32 	%p13, %f72, 0f43180000;
	cvt.rzi.s32.f32 	%r115, %f64;
	shl.b32 	%r116, %r115, 23;
	sub.s32 	%r117, %r116, %r114;
	mov.b32 	%f73, %r117;
	add.s32 	%r118, %r114, 2130706432;
	mov.b32 	%f74, %r118;
	fma.rn.f32 	%f75, %f69, 0f391FCB8E, 0f3AAF85ED;
	fma.rn.f32 	%f76, %f75, %f69, 0f3C1D9856;
	fma.rn.f32 	%f77, %f76, %f69, 0f3D6357BB;
	fma.rn.f32 	%f78, %f77, %f69, 0f3E75FDEC;
	fma.rn.f32 	%f79, %f78, %f69, 0f3F317218;
	fma.rn.f32 	%f80, %f79, %f69, 0f3F800000;
	mul.f32 	%f81, %f80, %f74;
	mul.f32 	%f82, %f81, %f73;
	selp.f32 	%f568, %f71, %f82, %p13;
	@%p11 bra 	$L__BB0_15;
	mov.f32 	%f83, 0f40800000;
	add.rn.f32 	%f568, %f83, %f7;
$L__BB0_15:
	setp.ne.s32 	%p14, %r2, 0;
	neg.f32 	%f84, %f568;
	setp.eq.s32 	%p15, %r20, -2;
	selp.f32 	%f11, 0f00000000, %f84, %p15;
	@%p14 bra 	$L__BB0_57;
	setp.lt.s32 	%p16, %r102, 1;
	mov.b32 	%r119, 0;
	st.shared.u32 	[_ZZ11approxmatchiiiPKfS0_PfE2lc], %r119;
	@%p16 bra 	$L__BB0_57;
	setp.lt.u32 	%p17, %r102, 8;
	mov.b32 	%r410, 0;
	mov.u32 	%r425, %r410;
	@%p17 bra 	$L__BB0_36;
	mov.b32 	%r410, 0;
	mov.u32 	%r409, %r410;
$L__BB0_19:
	.pragma "nounroll";
	shl.b32 	%r122, %r409, 2;
	mov.u32 	%r123, _ZZ11approxmatchiiiPKfS0_PfE7remainR;
	add.s32 	%r23, %r123, %r122;
	ld.shared.f32 	%f85, [%r23];
	setp.leu.f32 	%p18, %f85, 0f00000000;
	@%p18 bra 	$L__BB0_21;
	add.s32 	%r24, %r410, 1;
	st.shared.u32 	[_ZZ11approxmatchiiiPKfS0_PfE2lc], %r24;
	shl.b32 	%r124, %r410, 2;
	mov.u32 	%r125, _ZZ11approxmatchiiiPKfS0_PfE5listR;
	add.s32 	%r126, %r125, %r124;
	st.shared.u32 	[%r126], %r409;
	mov.u32 	%r410, %r24;
$L__BB0_21:
	ld.shared.f32 	%f86, [%r23+4];
	setp.leu.f32 	%p19, %f86, 0f00000000;
	@%p19 bra 	$L__BB0_23;
	add.s32 	%r127, %r409, 1;
	add.s32 	%r26, %r410, 1;
	st.shared.u32 	[_ZZ11approxmatchiiiPKfS0_PfE2lc], %r26;
	shl.b32 	%r128, %r410, 2;
	mov.u32 	%r129, _ZZ11approxmatchiiiPKfS0_PfE5listR;
	add.s32 	%r130, %r129, %r128;
	st.shared.u32 	[%r130], %r127;
	mov.u32 	%r410, %r26;
$L__BB0_23:
	ld.shared.f32 	%f87, [%r23+8];
	setp.leu.f32 	%p20, %f87, 0f00000000;
	@%p20 bra 	$L__BB0_25;
	add.s32 	%r131, %r409, 2;
	add.s32 	%r28, %r410, 1;
	st.shared.u32 	[_ZZ11approxmatchiiiPKfS0_PfE2lc], %r28;
	shl.b32 	%r132, %r410, 2;
	mov.u32 	%r133, _ZZ11approxmatchiiiPKfS0_PfE5listR;
	add.s32 	%r134, %r133, %r132;
	st.shared.u32 	[%r134], %r131;
	mov.u32 	%r410, %r28;
$L__BB0_25:
	ld.shared.f32 	%f88, [%r23+12];
	setp.leu.f32 	%p21, %f88, 0f00000000;
	@%p21 bra 	$L__BB0_27;
	add.s32 	%r135, %r409, 3;
	add.s32 	%r30, %r410, 1;
	st.shared.u32 	[_ZZ11approxmatchiiiPKfS0_PfE2lc], %r30;
	shl.b32 	%r136, %r410, 2;
	mov.u32 	%r137, _ZZ11approxmatchiiiPKfS0_PfE5listR;
	add.s32 	%r138, %r137, %r136;
	st.shared.u32 	[%r138], %r135;
	mov.u32 	%r410, %r30;
$L__BB0_27:
	ld.shared.f32 	%f89, [%r23+16];
	setp.leu.f32 	%p22, %f89, 0f00000000;
	@%p22 bra 	$L__BB0_29;
	add.s32 	%r139, %r409, 4;
	add.s32 	%r32, %r410, 1;
	st.shared.u32 	[_ZZ11approxmatchiiiPKfS0_PfE2lc], %r32;
	shl.b32 	%r140, %r410, 2;
	mov.u32 	%r141, _ZZ11approxmatchiiiPKfS0_PfE5listR;
	add.s32 	%r142, %r141, %r140;
	st.shared.u32 	[%r142], %r139;
	mov.u32 	%r410, %r32;
$L__BB0_29:
	ld.shared.f32 	%f90, [%r23+20];
	setp.leu.f32 	%p23, %f90, 0f00000000;
	@%p23 bra 	$L__BB0_31;
	add.s32 	%r143, %r409, 5;
	add.s32 	%r34, %r410, 1;
	st.shared.u32 	[_ZZ11approxmatchiiiPKfS0_PfE2lc], %r34;
	shl.b32 	%r144, %r410, 2;
	mov.u32 	%r145, _ZZ11approxmatchiiiPKfS0_PfE5listR;
	add.s32 	%r146, %r145, %r144;
	st.shared.u32 	[%r146], %r143;
	mov.u32 	%r410, %r34;
$L__BB0_31:
	ld.shared.f32 	%f91, [%r23+24];
	setp.leu.f32 	%p24, %f91, 0f00000000;
	@%p24 bra 	$L__BB0_33;
	add.s32 	%r147, %r409, 6;
	add.s32 	%r36, %r410, 1;
	st.shared.u32 	[_ZZ11approxmatchiiiPKfS0_PfE2lc], %r36;
	shl.b32 	%r148, %r410, 2;
	mov.u32 	%r149, _ZZ11approxmatchiiiPKfS0_PfE5listR;
	add.s32 	%r150, %r149, %r148;
	st.shared.u32 	[%r150], %r147;
	mov.u32 	%r410, %r36;
$L__BB0_33:
	ld.shared.f32 	%f92, [%r23+28];
	setp.leu.f32 	%p25, %f92, 0f00000000;
	@%p25 bra 	$L__BB0_35;
	add.s32 	%r151, %r409, 7;
	add.s32 	%r38, %r410, 1;
	st.shared.u32 	[_ZZ11approxmatchiiiPKfS0_PfE2lc], %r38;
	shl.b32 	%r152, %r410, 2;
	mov.u32 	%r153, _ZZ11approxmatchiiiPKfS0_PfE5listR;
	add.s32 	%r154, %r153, %r152;
	st.shared.u32 	[%r154], %r151;
	mov.u32 	%r410, %r38;
$L__BB0_35:
	add.s32 	%r409, %r409, 8;
	setp.ne.s32 	%p26, %r409, %r5;
	mov.u32 	%r425, %r5;
	@%p26 bra 	$L__BB0_19;
$L__BB0_36:
	and.b32  	%r43, %r102, 7;
	setp.eq.s32 	%p27, %r43, 0;
	@%p27 bra 	$L__BB0_57;
	add.s32 	%r155, %r43, -1;
	setp.lt.u32 	%p28, %r155, 3;
	@%p28 bra 	$L__BB0_47;
	shl.b32 	%r156, %r425, 2;
	mov.u32 	%r157, _ZZ11approxmatchiiiPKfS0_PfE7remainR;
	add.s32 	%r44, %r157, %r156;
	ld.shared.f32 	%f93, [%r44];
	setp.leu.f32 	%p29, %f93, 0f00000000;
	@%p29 bra 	$L__BB0_40;
	add.s32 	%r45, %r410, 1;
	st.shared.u32 	[_ZZ11approxmatchiiiPKfS0_PfE2lc], %r45;
	shl.b32 	%r158, %r410, 2;
	mov.u32 	%r159, _ZZ11approxmatchiiiPKfS0_PfE5listR;
	add.s32 	%r160, %r159, %r158;
	st.shared.u32 	[%r160], %r425;
	mov.u32 	%r410, %r45;
$L__BB0_40:
	ld.shared.f32 	%f94, [%r44+4];
	setp.leu.f32 	%p30, %f94, 0f00000000;
	@%p30 bra 	$L__BB0_42;
	add.s32 	%r161, %r425, 1;
	add.s32 	%r47, %r410, 1;
	st.shared.u32 	[_ZZ11approxmatchiiiPKfS0_PfE2lc], %r47;
	shl.b32 	%r162, %r410, 2;
	mov.u32 	%r163, _ZZ11approxmatchiiiPKfS0_PfE5listR;
	add.s32 	%r164, %r163, %r162;
	st.shared.u32 	[%r164], %r161;
	mov.u32 	%r410, %r47;
$L__BB0_42:
	ld.shared.f32 	%f95, [%r44+8];
	setp.leu.f32 	%p31, %f95, 0f00000000;
	@%p31 bra 	$L__BB0_44;
	add.s32 	%r165, %r425, 2;
	add.s32 	%r49, %r410, 1;
	st.shared.u32 	[_ZZ11approxmatchiiiPKfS0_PfE2lc], %r49;
	shl.b32 	%r166, %r410, 2;
	mov.u32 	%r167, _ZZ11approxmatchiiiPKfS0_PfE5listR;
	add.s32 	%r168, %r167, %r166;
	st.shared.u32 	[%r168], %r165;
	mov.u32 	%r410, %r49;
$L__BB0_44:
	ld.shared.f32 	%f96, [%r44+12];
	setp.leu.f32 	%p32, %f96, 0f00000000;
	@%p32 bra 	$L__BB0_46;
	add.s32 	%r169, %r425, 3;
	add.s32 	%r51, %r410, 1;
	st.shared.u32 	[_ZZ11approxmatchiiiPKfS0_PfE2lc], %r51;
	shl.b32 	%r170, %r410, 2;
	mov.u32 	%r171, _ZZ11approxmatchiiiPKfS0_PfE5listR;
	add.s32 	%r172, %r171, %r170;
	st.shared.u32 	[%r172], %r169;
	mov.u32 	%r410, %r51;
$L__BB0_46:
	add.s32 	%r425, %r425, 4;
$L__BB0_47:
	and.b32  	%r173, %r102, 3;
	setp.eq.s32 	%p33, %r173, 0;
	@%p33 bra 	$L__BB0_57;
	setp.eq.s32 	%p34, %r173, 1;
	@%p34 bra 	$L__BB0_54;
	shl.b32 	%r174, %r425, 2;
	mov.u32 	%r175, _ZZ11approxmatchiiiPKfS0_PfE7remainR;
	add.s32 	%r56, %r175, %r174;
	ld.shared.f32 	%f97, [%r56];
	setp.leu.f32 	%p35, %f97, 0f00000000;
	@%p35 bra 	$L__BB0_51;
	add.s32 	%r57, %r410, 1;
	st.shared.u32 	[_ZZ11approxmatchiiiPKfS0_PfE2lc], %r57;
	shl.b32 	%r176, %r410, 2;
	mov.u32 	%r177, _ZZ11approxmatchiiiPKfS0_PfE5listR;
	add.s32 	%r178, %r177, %r176;
	st.shared.u32 	[%r178], %r425;
	mov.u32 	%r410, %r57;
$L__BB0_51:
	ld.shared.f32 	%f98, [%r56+4];
	setp.leu.f32 	%p36, %f98, 0f00000000;
	@%p36 bra 	$L__BB0_53;
	add.s32 	%r179, %r425, 1;
	add.s32 	%r59, %r410, 1;
	st.shared.u32 	[_ZZ11approxmatchiiiPKfS0_PfE2lc], %r59;
	shl.b32 	%r180, %r410, 2;
	mov.u32 	%r181, _ZZ11approxmatchiiiPKfS0_PfE5listR;
	add.s32 	%r182, %r181, %r180;
	st.shared.u32 	[%r182], %r179;
	mov.u32 	%r410, %r59;
$L__BB0_53:
	add.s32 	%r425, %r425, 2;
$L__BB0_54:
	and.b32  	%r183, %r102, 1;
	setp.eq.b32 	%p37, %r183, 1;
	not.pred 	%p38, %p37;
	@%p38 bra 	$L__BB0_57;
	shl.b32 	%r184, %r425, 2;
	mov.u32 	%r185, _ZZ11approxmatchiiiPKfS0_PfE7remainR;
	add.s32 	%r186, %r185, %r184;
	ld.shared.f32 	%f99, [%r186];
	setp.leu.f32 	%p39, %f99, 0f00000000;
	@%p39 bra 	$L__BB0_57;
	add.s32 	%r187, %r410, 1;
	st.shared.u32 	[_ZZ11approxmatchiiiPKfS0_PfE2lc], %r187;
	shl.b32 	%r188, %r410, 2;
	mov.u32 	%r189, _ZZ11approxmatchiiiPKfS0_PfE5listR;
	add.s32 	%r190, %r189, %r188;
	st.shared.u32 	[%r190], %r425;
$L__BB0_57:
	setp.ge.s32 	%p40, %r2, %r101;
	bar.sync 	0;
	ld.shared.u32 	%r64, [_ZZ11approxmatchiiiPKfS0_PfE2lc];
	@%p40 bra 	$L__BB0_70;
	setp.gt.s32 	%p41, %r64, 0;
	mov.u32 	%r434, %r2;
	@%p41 bra 	$L__BB0_59;
	bra.uni 	$L__BB0_69;
$L__BB0_59:
	and.b32  	%r65, %r64, 3;
	and.b32  	%r66, %r64, 2147483644;
	mov.u32 	%r430, %r2;
$L__BB0_60:
	setp.lt.u32 	%p43, %r64, 4;
	add.s32 	%r197, %r430, %r17;
	shl.b32 	%r198, %r197, 1;
	mul.wide.s32 	%rd9, %r198, 4;
	add.s64 	%rd10, %rd3, %rd9;
	ld.global.nc.f32 	%f12, [%rd10];
	ld.global.nc.f32 	%f13, [%rd10+4];
	mov.f32 	%f570, 0f3089705F;
	mov.b32 	%r433, 0;
	@%p43 bra 	$L__BB0_63;
	mov.f32 	%f570, 0f3089705F;
	mov.b32 	%r431, 0;
$L__BB0_62:
	.pragma "nounroll";
	shl.b32 	%r200, %r431, 2;
	mov.u32 	%r201, _ZZ11approxmatchiiiPKfS0_PfE5listR;
	add.s32 	%r202, %r201, %r200;
	ld.shared.u32 	%r203, [%r202];
	add.s32 	%r204, %r203, %r18;
	shl.b32 	%r205, %r204, 1;
	mul.wide.s32 	%rd11, %r205, 4;
	add.s64 	%rd12, %rd2, %rd11;
	ld.global.nc.f32 	%f105, [%rd12];
	sub.f32 	%f106, %f105, %f12;
	ld.global.nc.f32 	%f107, [%rd12+4];
	sub.f32 	%f108, %f107, %f13;
	mul.f32 	%f109, %f108, %f108;
	fma.rn.f32 	%f110, %f106, %f106, %f109;
	mul.f32 	%f111, %f11, %f110;
	fma.rn.f32 	%f112, %f111, 0f3BBB989D, 0f3F000000;
	cvt.sat.f32.f32 	%f113, %f112;
	mov.f32 	%f114, 0f4B400001;
	mov.f32 	%f115, 0f437C0000;
	fma.rm.f32 	%f116, %f113, %f115, %f114;
	add.f32 	%f117, %f116, 0fCB40007F;
	neg.f32 	%f118, %f117;
	fma.rn.f32 	%f119, %f111, 0f3FB8AA3B, %f118;
	fma.rn.f32 	%f120, %f111, 0f32A57060, %f119;
	mov.b32 	%r206, %f116;
	shl.b32 	%r207, %r206, 23;
	mov.b32 	%f121, %r207;
	ex2.approx.ftz.f32 	%f122, %f120;
	mul.f32 	%f123, %f122, %f121;
	shl.b32 	%r208, %r203, 2;
	mov.u32 	%r209, _ZZ11approxmatchiiiPKfS0_PfE7remainR;
	add.s32 	%r210, %r209, %r208;
	ld.shared.f32 	%f124, [%r210];
	fma.rn.f32 	%f125, %f124, %f123, %f570;
	ld.shared.u32 	%r211, [%r202+4];
	add.s32 	%r212, %r211, %r18;
	shl.b32 	%r213, %r212, 1;
	mul.wide.s32 	%rd13, %r213, 4;
	add.s64 	%rd14, %rd2, %rd13;
	ld.global.nc.f32 	%f126, [%rd14];
	sub.f32 	%f127, %f126, %f12;
	ld.global.nc.f32 	%f128, [%rd14+4];
	sub.f32 	%f129, %f128, %f13;
	mul.f32 	%f130, %f129, %f129;
	fma.rn.f32 	%f131, %f127, %f127, %f130;
	mul.f32 	%f132, %f11, %f131;
	fma.rn.f32 	%f133, %f132, 0f3BBB989D, 0f3F000000;
	cvt.sat.f32.f32 	%f134, %f133;
	fma.rm.f32 	%f135, %f134, %f115, %f114;
	add.f32 	%f136, %f135, 0fCB40007F;
	neg.f32 	%f137, %f136;
	fma.rn.f32 	%f138, %f132, 0f3FB8AA3B, %f137;
	fma.rn.f32 	%f139, %f132, 0f32A57060, %f138;
	mov.b32 	%r214, %f135;
	shl.b32 	%r215, %r214, 23;
	mov.b32 	%f140, %r215;
	ex2.approx.ftz.f32 	%f141, %f139;
	mul.f32 	%f142, %f141, %f140;
	shl.b32 	%r216, %r211, 2;
	add.s32 	%r217, %r209, %r216;
	ld.shared.f32 	%f143, [%r217];
	fma.rn.f32 	%f144, %f143, %f142, %f125;
	ld.shared.u32 	%r218, [%r202+8];
	add.s32 	%r219, %r218, %r18;
	shl.b32 	%r220, %r219, 1;
	mul.wide.s32 	%rd15, %r220, 4;
	add.s64 	%rd16, %rd2, %rd15;
	ld.global.nc.f32 	%f145, [%rd16];
	sub.f32 	%f146, %f145, %f12;
	ld.global.nc.f32 	%f147, [%rd16+4];
	sub.f32 	%f148, %f147, %f13;
	mul.f32 	%f149, %f148, %f148;
	fma.rn.f32 	%f150, %f146, %f146, %f149;
	mul.f32 	%f151, %f11, %f150;
	fma.rn.f32 	%f152, %f151, 0f3BBB989D, 0f3F000000;
	cvt.sat.f32.f32 	%f153, %f152;
	fma.rm.f32 	%f154, %f153, %f115, %f114;
	add.f32 	%f155, %f154, 0fCB40007F;
	neg.f32 	%f156, %f155;
	fma.rn.f32 	%f157, %f151, 0f3FB8AA3B, %f156;
	fma.rn.f32 	%f158, %f151, 0f32A57060, %f157;
	mov.b32 	%r221, %f154;
	shl.b32 	%r222, %r221, 23;
	mov.b32 	%f159, %r222;
	ex2.approx.ftz.f32 	%f160, %f158;
	mul.f32 	%f161, %f160, %f159;
	shl.b32 	%r223, %r218, 2;
	add.s32 	%r224, %r209, %r223;
	ld.shared.f32 	%f162, [%r224];
	fma.rn.f32 	%f163, %f162, %f161, %f144;
	ld.shared.u32 	%r225, [%r202+12];
	add.s32 	%r226, %r225, %r18;
	shl.b32 	%r227, %r226, 1;
	mul.wide.s32 	%rd17, %r227, 4;
	add.s64 	%rd18, %rd2, %rd17;
	ld.global.nc.f32 	%f164, [%rd18];
	sub.f32 	%f165, %f164, %f12;
	ld.global.nc.f32 	%f166, [%rd18+4];
	sub.f32 	%f167, %f166, %f13;
	mul.f32 	%f168, %f167, %f167;
	fma.rn.f32 	%f169, %f165, %f165, %f168;
	mul.f32 	%f170, %f11, %f169;
	fma.rn.f32 	%f171, %f170, 0f3BBB989D, 0f3F000000;
	cvt.sat.f32.f32 	%f172, %f171;
	fma.rm.f32 	%f173, %f172, %f115, %f114;
	add.f32 	%f174, %f173, 0fCB40007F;
	neg.f32 	%f175, %f174;
	fma.rn.f32 	%f176, %f170, 0f3FB8AA3B, %f175;
	fma.rn.f32 	%f177, %f170, 0f32A57060, %f176;
	mov.b32 	%r228, %f173;
	shl.b32 	%r229, %r228, 23;
	mov.b32 	%f178, %r229;
	ex2.approx.ftz.f32 	%f179, %f177;
	mul.f32 	%f180, %f179, %f178;
	shl.b32 	%r230, %r225, 2;
	add.s32 	%r231, %r209, %r230;
	ld.shared.f32 	%f181, [%r231];
	fma.rn.f32 	%f570, %f181, %f180, %f163;
	add.s32 	%r431, %r431, 4;
	setp.ne.s32 	%p44, %r431, %r66;
	mov.u32 	%r433, %r66;
	@%p44 bra 	$L__BB0_62;
$L__BB0_63:
	setp.eq.s32 	%p45, %r65, 0;
	@%p45 bra 	$L__BB0_68;
	setp.eq.s32 	%p46, %r65, 1;
	@%p46 bra 	$L__BB0_66;
	shl.b32 	%r232, %r433, 2;
	mov.u32 	%r233, _ZZ11approxmatchiiiPKfS0_PfE5listR;
	add.s32 	%r234, %r233, %r232;
	ld.shared.u32 	%r235, [%r234];
	add.s32 	%r236, %r235, %r18;
	shl.b32 	%r237, %r236, 1;
	mul.wide.s32 	%rd19, %r237, 4;
	add.s64 	%rd20, %rd2, %rd19;
	ld.global.nc.f32 	%f183, [%rd20];
	sub.f32 	%f184, %f183, %f12;
	ld.global.nc.f32 	%f185, [%rd20+4];
	sub.f32 	%f186, %f185, %f13;
	mul.f32 	%f187, %f186, %f186;
	fma.rn.f32 	%f188, %f184, %f184, %f187;
	mul.f32 	%f189, %f11, %f188;
	fma.rn.f32 	%f190, %f189, 0f3BBB989D, 0f3F000000;
	cvt.sat.f32.f32 	%f191, %f190;
	mov.f32 	%f192, 0f4B400001;
	mov.f32 	%f193, 0f437C0000;
	fma.rm.f32 	%f194, %f191, %f193, %f192;
	add.f32 	%f195, %f194, 0fCB40007F;
	neg.f32 	%f196, %f195;
	fma.rn.f32 	%f197, %f189, 0f3FB8AA3B, %f196;
	fma.rn.f32 	%f198, %f189, 0f32A57060, %f197;
	mov.b32 	%r238, %f194;
	shl.b32 	%r239, %r238, 23;
	mov.b32 	%f199, %r239;
	ex2.approx.ftz.f32 	%f200, %f198;
	mul.f32 	%f201, %f200, %f199;
	shl.b32 	%r240, %r235, 2;
	mov.u32 	%r241, _ZZ11approxmatchiiiPKfS0_PfE7remainR;
	add.s32 	%r242, %r241, %r240;
	ld.shared.f32 	%f202, [%r242];
	fma.rn.f32 	%f203, %f202, %f201, %f570;
	ld.shared.u32 	%r243, [%r234+4];
	add.s32 	%r244, %r243, %r18;
	shl.b32 	%r245, %r244, 1;
	mul.wide.s32 	%rd21, %r245, 4;
	add.s64 	%rd22, %rd2, %rd21;
	ld.global.nc.f32 	%f204, [%rd22];
	sub.f32 	%f205, %f204, %f12;
	ld.global.nc.f32 	%f206, [%rd22+4];
	sub.f32 	%f207, %f206, %f13;
	mul.f32 	%f208, %f207, %f207;
	fma.rn.f32 	%f209, %f205, %f205, %f208;
	mul.f32 	%f210, %f11, %f209;
	fma.rn.f32 	%f211, %f210, 0f3BBB989D, 0f3F000000;
	cvt.sat.f32.f32 	%f212, %f211;
	fma.rm.f32 	%f213, %f212, %f193, %f192;
	add.f32 	%f214, %f213, 0fCB40007F;
	neg.f32 	%f215, %f214;
	fma.rn.f32 	%f216, %f210, 0f3FB8AA3B, %f215;
	fma.rn.f32 	%f217, %f210, 0f32A57060, %f216;
	mov.b32 	%r246, %f213;
	shl.b32 	%r247, %r246, 23;
	mov.b32 	%f218, %r247;
	ex2.approx.ftz.f32 	%f219, %f217;
	mul.f32 	%f220, %f219, %f218;
	shl.b32 	%r248, %r243, 2;
	add.s32 	%r249, %r241, %r248;
	ld.shared.f32 	%f221, [%r249];
	fma.rn.f32 	%f570, %f221, %f220, %f203;
	add.s32 	%r433, %r433, 2;
$L__BB0_66:
	and.b32  	%r250, %r64, 1;
	setp.eq.b32 	%p47, %r250, 1;
	not.pred 	%p48, %p47;
	@%p48 bra 	$L__BB0_68;
	shl.b32 	%r251, %r433, 2;
	mov.u32 	%r252, _ZZ11approxmatchiiiPKfS0_PfE5listR;
	add.s32 	%r253, %r252, %r251;
	ld.shared.u32 	%r254, [%r253];
	add.s32 	%r255, %r254, %r18;
	shl.b32 	%r256, %r255, 1;
	mul.wide.s32 	%rd23, %r256, 4;
	add.s64 	%rd24, %rd2, %rd23;
	ld.global.nc.f32 	%f222, [%rd24];
	sub.f32 	%f223, %f222, %f12;
	ld.global.nc.f32 	%f224, [%rd24+4];
	sub.f32 	%f225, %f224, %f13;
	mul.f32 	%f226, %f225, %f225;
	fma.rn.f32 	%f227, %f223, %f223, %f226;
	mul.f32 	%f228, %f11, %f227;
	fma.rn.f32 	%f229, %f228, 0f3BBB989D, 0f3F000000;
	cvt.sat.f32.f32 	%f230, %f229;
	mov.f32 	%f231, 0f4B400001;
	mov.f32 	%f232, 0f437C0000;
	fma.rm.f32 	%f233, %f230, %f232, %f231;
	add.f32 	%f234, %f233, 0fCB40007F;
	neg.f32 	%f235, %f234;
	fma.rn.f32 	%f236, %f228, 0f3FB8AA3B, %f235;
	fma.rn.f32 	%f237, %f228, 0f32A57060, %f236;
	mov.b32 	%r257, %f233;
	shl.b32 	%r258, %r257, 23;
	mov.b32 	%f238, %r258;
	ex2.approx.ftz.f32 	%f239, %f237;
	mul.f32 	%f240, %f239, %f238;
	shl.b32 	%r259, %r254, 2;
	mov.u32 	%r260, _ZZ11approxmatchiiiPKfS0_PfE7remainR;
	add.s32 	%r261, %r260, %r259;
	ld.shared.f32 	%f241, [%r261];
	fma.rn.f32 	%f570, %f241, %f240, %f570;
$L__BB0_68:
	shl.b32 	%r262, %r430, 2;
	mov.u32 	%r263, _ZZ11approxmatchiiiPKfS0_PfE7remainL;
	add.s32 	%r264, %r263, %r262;
	ld.shared.f32 	%f242, [%r264];
	div.rn.f32 	%f243, %f242, %f570;
	mov.u32 	%r265, _ZZ11approxmatchiiiPKfS0_PfE6ratioL;
	add.s32 	%r266, %r265, %r262;
	st.shared.f32 	[%r266], %f243;
	add.s32 	%r430, %r430, %r3;
	setp.lt.s32 	%p49, %r430, %r101;
	@%p49 bra 	$L__BB0_60;
	bra.uni 	$L__BB0_70;
$L__BB0_69:
	shl.b32 	%r191, %r434, 2;
	mov.u32 	%r192, _ZZ11approxmatchiiiPKfS0_PfE7remainL;
	add.s32 	%r193, %r192, %r191;
	ld.shared.f32 	%f100, [%r193];
	div.rn.f32 	%f101, %f100, 0f3089705F;
	mov.u32 	%r194, _ZZ11approxmatchiiiPKfS0_PfE6ratioL;
	add.s32 	%r195, %r194, %r191;
	st.shared.f32 	[%r195], %f101;
	add.s32 	%r434, %r434, %r3;
	setp.lt.s32 	%p42, %r434, %r101;
	@%p42 bra 	$L__BB0_69;
$L__BB0_70:
	bar.sync 	0;
	ld.shared.u32 	%r76, [_ZZ11approxmatchiiiPKfS0_PfE2lc];
	setp.ge.s32 	%p50, %r2, %r76;
	@%p50 bra 	$L__BB0_83;
	setp.gt.s32 	%p51, %r101, 0;
	mov.u32 	%r439, %r2;
	@%p51 bra 	$L__BB0_72;
	bra.uni 	$L__BB0_82;
$L__BB0_72:
	mov.u32 	%r435, %r2;
$L__BB0_73:
	setp.lt.u32 	%p53, %r101, 4;
	shl.b32 	%r277, %r435, 2;
	mov.u32 	%r278, _ZZ11approxmatchiiiPKfS0_PfE5listR;
	add.s32 	%r279, %r278, %r277;
	ld.shared.u32 	%r78, [%r279];
	add.s32 	%r280, %r78, %r18;
	shl.b32 	%r281, %r280, 1;
	mul.wide.s32 	%rd25, %r281, 4;
	add.s64 	%rd26, %rd2, %rd25;
	ld.global.nc.f32 	%f23, [%rd26];
	ld.global.nc.f32 	%f24, [%rd26+4];
	mov.f32 	%f576, 0f00000000;
	mov.b32 	%r438, 0;
	@%p53 bra 	$L__BB0_76;
	mov.f32 	%f576, 0f00000000;
	mov.b32 	%r436, 0;
$L__BB0_75:
	.pragma "nounroll";
	add.s32 	%r283, %r436, %r17;
	shl.b32 	%r284, %r283, 1;
	mul.wide.s32 	%rd27, %r284, 4;
	add.s64 	%rd28, %rd3, %rd27;
	ld.global.nc.f32 	%f255, [%rd28];
	sub.f32 	%f256, %f255, %f23;
	ld.global.nc.f32 	%f257, [%rd28+4];
	sub.f32 	%f258, %f257, %f24;
	mul.f32 	%f259, %f258, %f258;
	fma.rn.f32 	%f260, %f256, %f256, %f259;
	mul.f32 	%f261, %f11, %f260;
	fma.rn.f32 	%f262, %f261, 0f3BBB989D, 0f3F000000;
	cvt.sat.f32.f32 	%f263, %f262;
	mov.f32 	%f264, 0f4B400001;
	mov.f32 	%f265, 0f437C0000;
	fma.rm.f32 	%f266, %f263, %f265, %f264;
	add.f32 	%f267, %f266, 0fCB40007F;
	neg.f32 	%f268, %f267;
	fma.rn.f32 	%f269, %f261, 0f3FB8AA3B, %f268;
	fma.rn.f32 	%f270, %f261, 0f32A57060, %f269;
	mov.b32 	%r285, %f266;
	shl.b32 	%r286, %r285, 23;
	mov.b32 	%f271, %r286;
	ex2.approx.ftz.f32 	%f272, %f270;
	mul.f32 	%f273, %f272, %f271;
	shl.b32 	%r287, %r436, 2;
	mov.u32 	%r288, _ZZ11approxmatchiiiPKfS0_PfE6ratioL;
	add.s32 	%r289, %r288, %r287;
	ld.shared.f32 	%f274, [%r289];
	fma.rn.f32 	%f275, %f274, %f273, %f576;
	ld.global.nc.f32 	%f276, [%rd28+8];
	sub.f32 	%f277, %f276, %f23;
	ld.global.nc.f32 	%f278, [%rd28+12];
	sub.f32 	%f279, %f278, %f24;
	mul.f32 	%f280, %f279, %f279;
	fma.rn.f32 	%f281, %f277, %f277, %f280;
	mul.f32 	%f282, %f11, %f281;
	fma.rn.f32 	%f283, %f282, 0f3BBB989D, 0f3F000000;
	cvt.sat.f32.f32 	%f284, %f283;
	fma.rm.f32 	%f285, %f284, %f265, %f264;
	add.f32 	%f286, %f285, 0fCB40007F;
	neg.f32 	%f287, %f286;
	fma.rn.f32 	%f288, %f282, 0f3FB8AA3B, %f287;
	fma.rn.f32 	%f289, %f282, 0f32A57060, %f288;
	mov.b32 	%r290, %f285;
	shl.b32 	%r291, %r290, 23;
	mov.b32 	%f290, %r291;
	ex2.approx.ftz.f32 	%f291, %f289;
	mul.f32 	%f292, %f291, %f290;
	ld.shared.f32 	%f293, [%r289+4];
	fma.rn.f32 	%f294, %f293, %f292, %f275;
	ld.global.nc.f32 	%f295, [%rd28+16];
	sub.f32 	%f296, %f295, %f23;
	ld.global.nc.f32 	%f297, [%rd28+20];
	sub.f32 	%f298, %f297, %f24;
	mul.f32 	%f299, %f298, %f298;
	fma.rn.f32 	%f300, %f296, %f296, %f299;
	mul.f32 	%f301, %f11, %f300;
	fma.rn.f32 	%f302, %f301, 0f3BBB989D, 0f3F000000;
	cvt.sat.f32.f32 	%f303, %f302;
	fma.rm.f32 	%f304, %f303, %f265, %f264;
	add.f32 	%f305, %f304, 0fCB40007F;
	neg.f32 	%f306, %f305;
	fma.rn.f32 	%f307, %f301, 0f3FB8AA3B, %f306;
	fma.rn.f32 	%f308, %f301, 0f32A57060, %f307;
	mov.b32 	%r292, %f304;
	shl.b32 	%r293, %r292, 23;
	mov.b32 	%f309, %r293;
	ex2.approx.ftz.f32 	%f310, %f308;
	mul.f32 	%f311, %f310, %f309;
	ld.shared.f32 	%f312, [%r289+8];
	fma.rn.f32 	%f313, %f312, %f311, %f294;
	ld.global.nc.f32 	%f314, [%rd28+24];
	sub.f32 	%f315, %f314, %f23;
	ld.global.nc.f32 	%f316, [%rd28+28];
	sub.f32 	%f317, %f316, %f24;
	mul.f32 	%f318, %f317, %f317;
	fma.rn.f32 	%f319, %f315, %f315, %f318;
	mul.f32 	%f320, %f11, %f319;
	fma.rn.f32 	%f321, %f320, 0f3BBB989D, 0f3F000000;
	cvt.sat.f32.f32 	%f322, %f321;
	fma.rm.f32 	%f323, %f322, %f265, %f264;
	add.f32 	%f324, %f323, 0fCB40007F;
	neg.f32 	%f325, %f324;
	fma.rn.f32 	%f326, %f320, 0f3FB8AA3B, %f325;
	fma.rn.f32 	%f327, %f320, 0f32A57060, %f326;
	mov.b32 	%r294, %f323;
	shl.b32 	%r295, %r294, 23;
	mov.b32 	%f328, %r295;
	ex2.approx.ftz.f32 	%f329, %f327;
	mul.f32 	%f330, %f329, %f328;
	ld.shared.f32 	%f331, [%r289+12];
	fma.rn.f32 	%f576, %f331, %f330, %f313;
	add.s32 	%r436, %r436, 4;
	setp.ne.s32 	%p54, %r436, %r6;
	mov.u32 	%r438, %r6;
	@%p54 bra 	$L__BB0_75;
$L__BB0_76:
	setp.eq.s32 	%p55, %r4, 0;
	@%p55 bra 	$L__BB0_81;
	setp.eq.s32 	%p56, %r4, 1;
	@%p56 bra 	$L__BB0_79;
	add.s32 	%r296, %r438, %r17;
	shl.b32 	%r297, %r296, 1;
	mul.wide.s32 	%rd29, %r297, 4;
	add.s64 	%rd30, %rd3, %rd29;
	ld.global.nc.f32 	%f333, [%rd30];
	sub.f32 	%f334, %f333, %f23;
	ld.global.nc.f32 	%f335, [%rd30+4];
	sub.f32 	%f336, %f335, %f24;
	mul.f32 	%f337, %f336, %f336;
	fma.rn.f32 	%f338, %f334, %f334, %f337;
	mul.f32 	%f339, %f11, %f338;
	fma.rn.f32 	%f340, %f339, 0f3BBB989D, 0f3F000000;
	cvt.sat.f32.f32 	%f341, %f340;
	mov.f32 	%f342, 0f4B400001;
	mov.f32 	%f343, 0f437C0000;
	fma.rm.f32 	%f344, %f341, %f343, %f342;
	add.f32 	%f345, %f344, 0fCB40007F;
	neg.f32 	%f346, %f345;
	fma.rn.f32 	%f347, %f339, 0f3FB8AA3B, %f346;
	fma.rn.f32 	%f348, %f339, 0f32A57060, %f347;
	mov.b32 	%r298, %f344;
	shl.b32 	%r299, %r298, 23;
	mov.b32 	%f349, %r299;
	ex2.approx.ftz.f32 	%f350, %f348;
	mul.f32 	%f351, %f350, %f349;
	shl.b32 	%r300, %r438, 2;
	mov.u32 	%r301, _ZZ11approxmatchiiiPKfS0_PfE6ratioL;
	add.s32 	%r302, %r301, %r300;
	ld.shared.f32 	%f352, [%r302];
	fma.rn.f32 	%f353, %f352, %f351, %f576;
	ld.global.nc.f32 	%f354, [%rd30+8];
	sub.f32 	%f355, %f354, %f23;
	ld.global.nc.f32 	%f356, [%rd30+12];
	sub.f32 	%f357, %f356, %f24;
	mul.f32 	%f358, %f357, %f357;
	fma.rn.f32 	%f359, %f355, %f355, %f358;
	mul.f32 	%f360, %f11, %f359;
	fma.rn.f32 	%f361, %f360, 0f3BBB989D, 0f3F000000;
	cvt.sat.f32.f32 	%f362, %f361;
	fma.rm.f32 	%f363, %f362, %f343, %f342;
	add.f32 	%f364, %f363, 0fCB40007F;
	neg.f32 	%f365, %f364;
	fma.rn.f32 	%f366, %f360, 0f3FB8AA3B, %f365;
	fma.rn.f32 	%f367, %f360, 0f32A57060, %f366;
	mov.b32 	%r303, %f363;
	shl.b32 	%r304, %r303, 23;
	mov.b32 	%f368, %r304;
	ex2.approx.ftz.f32 	%f369, %f367;
	mul.f32 	%f370, %f369, %f368;
	ld.shared.f32 	%f371, [%r302+4];
	fma.rn.f32 	%f576, %f371, %f370, %f353;
	add.s32 	%r438, %r438, 2;
$L__BB0_79:
	setp.eq.s32 	%p57, %r7, 0;
	@%p57 bra 	$L__BB0_81;
	add.s32 	%r305, %r438, %r17;
	shl.b32 	%r306, %r305, 1;
	mul.wide.s32 	%rd31, %r306, 4;
	add.s64 	%rd32, %rd3, %rd31;
	ld.global.nc.f32 	%f372, [%rd32];
	sub.f32 	%f373, %f372, %f23;
	ld.global.nc.f32 	%f374, [%rd32+4];
	sub.f32 	%f375, %f374, %f24;
	mul.f32 	%f376, %f375, %f375;
	fma.rn.f32 	%f377, %f373, %f373, %f376;
	mul.f32 	%f378, %f11, %f377;
	fma.rn.f32 	%f379, %f378, 0f3BBB989D, 0f3F000000;
	cvt.sat.f32.f32 	%f380, %f379;
	mov.f32 	%f381, 0f4B400001;
	mov.f32 	%f382, 0f437C0000;
	fma.rm.f32 	%f383, %f380, %f382, %f381;
	add.f32 	%f384, %f383, 0fCB40007F;
	neg.f32 	%f385, %f384;
	fma.rn.f32 	%f386, %f378, 0f3FB8AA3B, %f385;
	fma.rn.f32 	%f387, %f378, 0f32A57060, %f386;
	mov.b32 	%r307, %f383;
	shl.b32 	%r308, %r307, 23;
	mov.b32 	%f388, %r308;
	ex2.approx.ftz.f32 	%f389, %f387;
	mul.f32 	%f390, %f389, %f388;
	shl.b32 	%r309, %r438, 2;
	mov.u32 	%r310, _ZZ11approxmatchiiiPKfS0_PfE6ratioL;
	add.s32 	%r311, %r310, %r309;
	ld.shared.f32 	%f391, [%r311];
	fma.rn.f32 	%f576, %f391, %f390, %f576;
$L__BB0_81:
	shl.b32 	%r312, %r78, 2;
	mov.u32 	%r313, _ZZ11approxmatchiiiPKfS0_PfE7remainR;
	add.s32 	%r314, %r313, %r312;
	ld.shared.f32 	%f392, [%r314];
	mul.f32 	%f393, %f576, %f392;
	add.f32 	%f394, %f393, 0f3089705F;
	div.rn.f32 	%f395, %f392, %f394;
	min.f32 	%f396, %f395, 0f3F800000;
	mul.f32 	%f397, %f392, %f396;
	mov.u32 	%r315, _ZZ11approxmatchiiiPKfS0_PfE6ratioR;
	add.s32 	%r316, %r315, %r312;
	st.shared.f32 	[%r316], %f397;
	sub.f32 	%f398, %f392, %f393;
	max.f32 	%f399, %f398, 0f00000000;
	st.shared.f32 	[%r314], %f399;
	add.s32 	%r435, %r435, %r3;
	setp.lt.s32 	%p58, %r435, %r76;
	@%p58 bra 	$L__BB0_73;
	bra.uni 	$L__BB0_83;
$L__BB0_82:
	shl.b32 	%r267, %r439, 2;
	mov.u32 	%r268, _ZZ11approxmatchiiiPKfS0_PfE5listR;
	add.s32 	%r269, %r268, %r267;
	ld.shared.u32 	%r270, [%r269];
	shl.b32 	%r271, %r270, 2;
	mov.u32 	%r272, _ZZ11approxmatchiiiPKfS0_PfE7remainR;
	add.s32 	%r273, %r272, %r271;
	ld.shared.f32 	%f244, [%r273];
	mul.f32 	%f245, %f244, 0f00000000;
	add.f32 	%f246, %f245, 0f3089705F;
	div.rn.f32 	%f247, %f244, %f246;
	min.f32 	%f248, %f247, 0f3F800000;
	mul.f32 	%f249, %f244, %f248;
	mov.u32 	%r274, _ZZ11approxmatchiiiPKfS0_PfE6ratioR;
	add.s32 	%r275, %r274, %r271;
	st.shared.f32 	[%r275], %f249;
	sub.f32 	%f250, %f244, %f245;
	max.f32 	%f251, %f250, 0f00000000;
	st.shared.f32 	[%r273], %f251;
	add.s32 	%r439, %r439, %r3;
	setp.lt.s32 	%p52, %r439, %r76;
	@%p52 bra 	$L__BB0_82;
$L__BB0_83:
	setp.ge.s32 	%p59, %r2, %r101;
	bar.sync 	0;
	@%p59 bra 	$L__BB0_96;
	setp.gt.s32 	%p60, %r64, 0;
	mov.u32 	%r444, %r2;
	@%p60 bra 	$L__BB0_85;
	bra.uni 	$L__BB0_95;
$L__BB0_85:
	and.b32  	%r87, %r64, 2147483644;
	mov.u32 	%r440, %r2;
$L__BB0_86:
	setp.lt.u32 	%p62, %r64, 4;
	add.s32 	%r321, %r440, %r17;
	shl.b32 	%r322, %r321, 1;
	mul.wide.s32 	%rd33, %r322, 4;
	add.s64 	%rd34, %rd3, %rd33;
	ld.global.nc.f32 	%f34, [%rd34];
	ld.global.nc.f32 	%f35, [%rd34+4];
	shl.b32 	%r323, %r440, 2;
	mov.u32 	%r324, _ZZ11approxmatchiiiPKfS0_PfE6ratioL;
	add.s32 	%r325, %r324, %r323;
	ld.shared.f32 	%f36, [%r325];
	add.s32 	%r89, %r440, %r19;
	mov.f32 	%f582, 0f00000000;
	mov.b32 	%r443, 0;
	@%p62 bra 	$L__BB0_89;
	mov.f32 	%f582, 0f00000000;
	mov.b32 	%r441, 0;
$L__BB0_88:
	.pragma "nounroll";
	shl.b32 	%r327, %r441, 2;
	mov.u32 	%r328, _ZZ11approxmatchiiiPKfS0_PfE5listR;
	add.s32 	%r329, %r328, %r327;
	ld.shared.u32 	%r330, [%r329];
	add.s32 	%r331, %r330, %r18;
	shl.b32 	%r332, %r331, 1;
	mul.wide.s32 	%rd35, %r332, 4;
	add.s64 	%rd36, %rd2, %rd35;
	ld.global.nc.f32 	%f405, [%rd36];
	sub.f32 	%f406, %f405, %f34;
	ld.global.nc.f32 	%f407, [%rd36+4];
	sub.f32 	%f408, %f407, %f35;
	mul.f32 	%f409, %f408, %f408;
	fma.rn.f32 	%f410, %f406, %f406, %f409;
	mul.f32 	%f411, %f11, %f410;
	fma.rn.f32 	%f412, %f411, 0f3BBB989D, 0f3F000000;
	cvt.sat.f32.f32 	%f413, %f412;
	mov.f32 	%f414, 0f4B400001;
	mov.f32 	%f415, 0f437C0000;
	fma.rm.f32 	%f416, %f413, %f415, %f414;
	add.f32 	%f417, %f416, 0fCB40007F;
	neg.f32 	%f418, %f417;
	fma.rn.f32 	%f419, %f411, 0f3FB8AA3B, %f418;
	fma.rn.f32 	%f420, %f411, 0f32A57060, %f419;
	mov.b32 	%r333, %f416;
	shl.b32 	%r334, %r333, 23;
	mov.b32 	%f421, %r334;
	ex2.approx.ftz.f32 	%f422, %f420;
	mul.f32 	%f423, %f422, %f421;
	mul.f32 	%f424, %f36, %f423;
	shl.b32 	%r335, %r330, 2;
	mov.u32 	%r336, _ZZ11approxmatchiiiPKfS0_PfE6ratioR;
	add.s32 	%r337, %r336, %r335;
	ld.shared.f32 	%f425, [%r337];
	mad.lo.s32 	%r338, %r330, %r101, %r89;
	mul.wide.s32 	%rd37, %r338, 4;
	add.s64 	%rd38, %rd1, %rd37;
	ld.global.f32 	%f426, [%rd38];
	fma.rn.f32 	%f427, %f425, %f424, %f426;
	st.global.f32 	[%rd38], %f427;
	fma.rn.f32 	%f428, %f425, %f424, %f582;
	ld.shared.u32 	%r339, [%r329+4];
	add.s32 	%r340, %r339, %r18;
	shl.b32 	%r341, %r340, 1;
	mul.wide.s32 	%rd39, %r341, 4;
	add.s64 	%rd40, %rd2, %rd39;
	ld.global.nc.f32 	%f429, [%rd40];
	sub.f32 	%f430, %f429, %f34;
	ld.global.nc.f32 	%f431, [%rd40+4];
	sub.f32 	%f432, %f431, %f35;
	mul.f32 	%f433, %f432, %f432;
	fma.rn.f32 	%f434, %f430, %f430, %f433;
	mul.f32 	%f435, %f11, %f434;
	fma.rn.f32 	%f436, %f435, 0f3BBB989D, 0f3F000000;
	cvt.sat.f32.f32 	%f437, %f436;
	fma.rm.f32 	%f438, %f437, %f415, %f414;
	add.f32 	%f439, %f438, 0fCB40007F;
	neg.f32 	%f440, %f439;
	fma.rn.f32 	%f441, %f435, 0f3FB8AA3B, %f440;
	fma.rn.f32 	%f442, %f435, 0f32A57060, %f441;
	mov.b32 	%r342, %f438;
	shl.b32 	%r343, %r342, 23;
	mov.b32 	%f443, %r343;
	ex2.approx.ftz.f32 	%f444, %f442;
	mul.f32 	%f445, %f444, %f443;
	mul.f32 	%f446, %f36, %f445;
	shl.b32 	%r344, %r339, 2;
	add.s32 	%r345, %r336, %r344;
	ld.shared.f32 	%f447, [%r345];
	mad.lo.s32 	%r346, %r339, %r101, %r89;
	mul.wide.s32 	%rd41, %r346, 4;
	add.s64 	%rd42, %rd1, %rd41;
	ld.global.f32 	%f448, [%rd42];
	fma.rn.f32 	%f449, %f447, %f446, %f448;
	st.global.f32 	[%rd42], %f449;
	fma.rn.f32 	%f450, %f447, %f446, %f428;
	ld.shared.u32 	%r347, [%r329+8];
	add.s32 	%r348, %r347, %r18;
	shl.b32 	%r349, %r348, 1;
	mul.wide.s32 	%rd43, %r349, 4;
	add.s64 	%rd44, %rd2, %rd43;
	ld.global.nc.f32 	%f451, [%rd44];
	sub.f32 	%f452, %f451, %f34;
	ld.global.nc.f32 	%f453, [%rd44+4];
	sub.f32 	%f454, %f453, %f35;
	mul.f32 	%f455, %f454, %f454;
	fma.rn.f32 	%f456, %f452, %f452, %f455;
	mul.f32 	%f457, %f11, %f456;
	fma.rn.f32 	%f458, %f457, 0f3BBB989D, 0f3F000000;
	cvt.sat.f32.f32 	%f459, %f458;
	fma.rm.f32 	%f460, %f459, %f415, %f414;
	add.f32 	%f461, %f460, 0fCB40007F;
	neg.f32 	%f462, %f461;
	fma.rn.f32 	%f463, %f457, 0f3FB8AA3B, %f462;
	fma.rn.f32 	%f464, %f457, 0f32A57060, %f463;
	mov.b32 	%r350, %f460;
	shl.b32 	%r351, %r350, 23;
	mov.b32 	%f465, %r351;
	ex2.approx.ftz.f32 	%f466, %f464;
	mul.f32 	%f467, %f466, %f465;
	mul.f32 	%f468, %f36, %f467;
	shl.b32 	%r352, %r347, 2;
	add.s32 	%r353, %r336, %r352;
	ld.shared.f32 	%f469, [%r353];
	mad.lo.s32 	%r354, %r347, %r101, %r89;
	mul.wide.s32 	%rd45, %r354, 4;
	add.s64 	%rd46, %rd1, %rd45;
	ld.global.f32 	%f470, [%rd46];
	fma.rn.f32 	%f471, %f469, %f468, %f470;
	st.global.f32 	[%rd46], %f471;
	fma.rn.f32 	%f472, %f469, %f468, %f450;
	ld.shared.u32 	%r355, [%r329+12];
	add.s32 	%r356, %r355, %r18;
	shl.b32 	%r357, %r356, 1;
	mul.wide.s32 	%rd47, %r357, 4;
	add.s64 	%rd48, %rd2, %rd47;
	ld.global.nc.f32 	%f473, [%rd48];
	sub.f32 	%f474, %f473, %f34;
	ld.global.nc.f32 	%f475, [%rd48+4];
	sub.f32 	%f476, %f475, %f35;
	mul.f32 	%f477, %f476, %f476;
	fma.rn.f32 	%f478, %f474, %f474, %f477;
	mul.f32 	%f479, %f11, %f478;
	fma.rn.f32 	%f480, %f479, 0f3BBB989D, 0f3F000000;
	cvt.sat.f32.f32 	%f481, %f480;
	fma.rm.f32 	%f482, %f481, %f415, %f414;
	add.f32 	%f483, %f482, 0fCB40007F;
	neg.f32 	%f484, %f483;
	fma.rn.f32 	%f485, %f479, 0f3FB8AA3B, %f484;
	fma.rn.f32 	%f486, %f479, 0f32A57060, %f485;
	mov.b32 	%r358, %f482;
	shl.b32 	%r359, %r358, 23;
	mov.b32 	%f487, %r359;
	ex2.approx.ftz.f32 	%f488, %f486;
	mul.f32 	%f489, %f488, %f487;
	mul.f32 	%f490, %f36, %f489;
	shl.b32 	%r360, %r355, 2;
	add.s32 	%r361, %r336, %r360;
	ld.shared.f32 	%f491, [%r361];
	mad.lo.s32 	%r362, %r355, %r101, %r89;
	mul.wide.s32 	%rd49, %r362, 4;
	add.s64 	%rd50, %rd1, %rd49;
	ld.global.f32 	%f492, [%rd50];
	fma.rn.f32 	%f493, %f491, %f490, %f492;
	st.global.f32 	[%rd50], %f493;
	fma.rn.f32 	%f582, %f491, %f490, %f472;
	add.s32 	%r441, %r441, 4;
	setp.ne.s32 	%p63, %r441, %r87;
	mov.u32 	%r443, %r87;
	@%p63 bra 	$L__BB0_88;
$L__BB0_89:
	and.b32  	%r363, %r64, 3;
	setp.eq.s32 	%p64, %r363, 0;
	@%p64 bra 	$L__BB0_94;
	setp.eq.s32 	%p65, %r363, 1;
	@%p65 bra 	$L__BB0_92;
	shl.b32 	%r364, %r443, 2;
	mov.u32 	%r365, _ZZ11approxmatchiiiPKfS0_PfE5listR;
	add.s32 	%r366, %r365, %r364;
	ld.shared.u32 	%r367, [%r366];
	add.s32 	%r368, %r367, %r18;
	shl.b32 	%r369, %r368, 1;
	mul.wide.s32 	%rd51, %r369, 4;
	add.s64 	%rd52, %rd2, %rd51;
	ld.global.nc.f32 	%f495, [%rd52];
	sub.f32 	%f496, %f495, %f34;
	ld.global.nc.f32 	%f497, [%rd52+4];
	sub.f32 	%f498, %f497, %f35;
	mul.f32 	%f499, %f498, %f498;
	fma.rn.f32 	%f500, %f496, %f496, %f499;
	mul.f32 	%f501, %f11, %f500;
	fma.rn.f32 	%f502, %f501, 0f3BBB989D, 0f3F000000;
	cvt.sat.f32.f32 	%f503, %f502;
	mov.f32 	%f504, 0f4B400001;
	mov.f32 	%f505, 0f437C0000;
	fma.rm.f32 	%f506, %f503, %f505, %f504;
	add.f32 	%f507, %f506, 0fCB40007F;
	neg.f32 	%f508, %f507;
	fma.rn.f32 	%f509, %f501, 0f3FB8AA3B, %f508;
	fma.rn.f32 	%f510, %f501, 0f32A57060, %f509;
	mov.b32 	%r370, %f506;
	shl.b32 	%r371, %r370, 23;
	mov.b32 	%f511, %r371;
	ex2.approx.ftz.f32 	%f512, %f510;
	mul.f32 	%f513, %f512, %f511;
	mul.f32 	%f514, %f36, %f513;
	shl.b32 	%r372, %r367, 2;
	mov.u32 	%r373, _ZZ11approxmatchiiiPKfS0_PfE6ratioR;
	add.s32 	%r374, %r373, %r372;
	ld.shared.f32 	%f515, [%r374];
	mad.lo.s32 	%r375, %r367, %r101, %r89;
	mul.wide.s32 	%rd53, %r375, 4;
	add.s64 	%rd54, %rd1, %rd53;
	ld.global.f32 	%f516, [%rd54];
	fma.rn.f32 	%f517, %f515, %f514, %f516;
	st.global.f32 	[%rd54], %f517;
	fma.rn.f32 	%f518, %f515, %f514, %f582;
	ld.shared.u32 	%r376, [%r366+4];
	add.s32 	%r377, %r376, %r18;
	shl.b32 	%r378, %r377, 1;
	mul.wide.s32 	%rd55, %r378, 4;
	add.s64 	%rd56, %rd2, %rd55;
	ld.global.nc.f32 	%f519, [%rd56];
	sub.f32 	%f520, %f519, %f34;
	ld.global.nc.f32 	%f521, [%rd56+4];
	sub.f32 	%f522, %f521, %f35;
	mul.f32 	%f523, %f522, %f522;
	fma.rn.f32 	%f524, %f520, %f520, %f523;
	mul.f32 	%f525, %f11, %f524;
	fma.rn.f32 	%f526, %f525, 0f3BBB989D, 0f3F000000;
	cvt.sat.f32.f32 	%f527, %f526;
	fma.rm.f32 	%f528, %f527, %f505, %f504;
	add.f32 	%f529, %f528, 0fCB40007F;
	neg.f32 	%f530, %f529;
	fma.rn.f32 	%f531, %f525, 0f3FB8AA3B, %f530;
	fma.rn.f32 	%f532, %f525, 0f32A57060, %f531;
	mov.b32 	%r379, %f528;
	shl.b32 	%r380, %r379, 23;
	mov.b32 	%f533, %r380;
	ex2.approx.ftz.f32 	%f534, %f532;
	mul.f32 	%f535, %f534, %f533;
	mul.f32 	%f536, %f36, %f535;
	shl.b32 	%r381, %r376, 2;
	add.s32 	%r382, %r373, %r381;
	ld.shared.f32 	%f537, [%r382];
	mad.lo.s32 	%r383, %r376, %r101, %r89;
	mul.wide.s32 	%rd57, %r383, 4;
	add.s64 	%rd58, %rd1, %rd57;
	ld.global.f32 	%f538, [%rd58];
	fma.rn.f32 	%f539, %f537, %f536, %f538;
	st.global.f32 	[%rd58], %f539;
	fma.rn.f32 	%f582, %f537, %f536, %f518;
	add.s32 	%r443, %r443, 2;
$L__BB0_92:
	and.b32  	%r384, %r64, 1;
	setp.eq.b32 	%p66, %r384, 1;
	not.pred 	%p67, %p66;
	@%p67 bra 	$L__BB0_94;
	shl.b32 	%r385, %r443, 2;
	mov.u32 	%r386, _ZZ11approxmatchiiiPKfS0_PfE5listR;
	add.s32 	%r387, %r386, %r385;
	ld.shared.u32 	%r388, [%r387];
	add.s32 	%r389, %r388, %r18;
	shl.b32 	%r390, %r389, 1;
	mul.wide.s32 	%rd59, %r390, 4;
	add.s64 	%rd60, %rd2, %rd59;
	ld.global.nc.f32 	%f540, [%rd60];
	sub.f32 	%f541, %f540, %f34;
	ld.global.nc.f32 	%f542, [%rd60+4];
	sub.f32 	%f543, %f542, %f35;
	mul.f32 	%f544, %f543, %f543;
	fma.rn.f32 	%f545, %f541, %f541, %f544;
	mul.f32 	%f546, %f11, %f545;
	fma.rn.f32 	%f547, %f546, 0f3BBB989D, 0f3F000000;
	cvt.sat.f32.f32 	%f548, %f547;
	mov.f32 	%f549, 0f4B400001;
	mov.f32 	%f550, 0f437C0000;
	fma.rm.f32 	%f551, %f548, %f550, %f549;
	add.f32 	%f552, %f551, 0fCB40007F;
	neg.f32 	%f553, %f552;
	fma.rn.f32 	%f554, %f546, 0f3FB8AA3B, %f553;
	fma.rn.f32 	%f555, %f546, 0f32A57060, %f554;
	mov.b32 	%r391, %f551;
	shl.b32 	%r392, %r391, 23;
	mov.b32 	%f556, %r392;
	ex2.approx.ftz.f32 	%f557, %f555;
	mul.f32 	%f558, %f557, %f556;
	mul.f32 	%f559, %f36, %f558;
	shl.b32 	%r393, %r388, 2;
	mov.u32 	%r394, _ZZ11approxmatchiiiPKfS0_PfE6ratioR;
	add.s32 	%r395, %r394, %r393;
	ld.shared.f32 	%f560, [%r395];
	mad.lo.s32 	%r396, %r388, %r101, %r89;
	mul.wide.s32 	%rd61, %r396, 4;
	add.s64 	%rd62, %rd1, %rd61;
	ld.global.f32 	%f561, [%rd62];
	fma.rn.f32 	%f562, %f560, %f559, %f561;
	st.global.f32 	[%rd62], %f562;
	fma.rn.f32 	%f582, %f560, %f559, %f582;
$L__BB0_94:
	shl.b32 	%r397, %r440, 2;
	mov.u32 	%r398, _ZZ11approxmatchiiiPKfS0_PfE7remainL;
	add.s32 	%r399, %r398, %r397;
	ld.shared.f32 	%f563, [%r399];
	sub.f32 	%f564, %f563, %f582;
	max.f32 	%f565, %f564, 0f00000000;
	st.shared.f32 	[%r399], %f565;
	add.s32 	%r440, %r440, %r3;
	setp.lt.s32 	%p68, %r440, %r101;
	@%p68 bra 	$L__BB0_86;
	bra.uni 	$L__BB0_96;
$L__BB0_95:
	shl.b32 	%r317, %r444, 2;
	mov.u32 	%r318, _ZZ11approxmatchiiiPKfS0_PfE7remainL;
	add.s32 	%r319, %r318, %r317;
	ld.shared.f32 	%f400, [%r319];
	max.f32 	%f401, %f400, 0f00000000;
	st.shared.f32 	[%r319], %f401;
	add.s32 	%r444, %r444, %r3;
	setp.lt.s32 	%p61, %r444, %r101;
	@%p61 bra 	$L__BB0_95;
$L__BB0_96:
	bar.sync 	0;
	add.s32 	%r407, %r20, -1;
	setp.gt.s32 	%p69, %r20, -2;
	@%p69 bra 	$L__BB0_12;
	ld.param.u32 	%r402, [_Z11approxmatchiiiPKfS0_Pf_param_0];
	mov.u32 	%r400, %nctaid.x;
	add.s32 	%r403, %r403, %r400;
	setp.lt.s32 	%p70, %r403, %r402;
	@%p70 bra 	$L__BB0_5;
$L__BB0_98:
	ret;
$L__BB0_99:
	shl.b32 	%r107, %r405, 2;
	mov.u32 	%r108, _ZZ11approxmatchiiiPKfS0_PfE7remainL;
	add.s32 	%r109, %r108, %r107;
	st.shared.f32 	[%r109], %f567;
	add.s32 	%r405, %r405, %r3;
	setp.lt.s32 	%p6, %r405, %r101;
	@%p6 bra 	$L__BB0_99;
	bra.uni 	$L__BB0_9;

}
	// .globl	_Z9matchcostiiiPKfS0_S0_Pf
.visible .entry _Z9matchcostiiiPKfS0_S0_Pf(
	.param .u32 _Z9matchcostiiiPKfS0_S0_Pf_param_0,
	.param .u32 _Z9matchcostiiiPKfS0_S0_Pf_param_1,
	.param .u32 _Z9matchcostiiiPKfS0_S0_Pf_param_2,
	.param .u64 .ptr .align 1 _Z9matchcostiiiPKfS0_S0_Pf_param_3,
	.param .u64 .ptr .align 1 _Z9matchcostiiiPKfS0_S0_Pf_param_4,
	.param .u64 .ptr .align 1 _Z9matchcostiiiPKfS0_S0_Pf_param_5,
	.param .u64 .ptr .align 1 _Z9matchcostiiiPKfS0_S0_Pf_param_6
)
{
	.reg .pred 	%p<23>;
	.reg .b32 	%r<98>;
	.reg .b32 	%f<172>;
	.reg .b64 	%rd<37>;
	// demoted variable
	.shared .align 4 .b8 _ZZ9matchcostiiiPKfS0_S0_PfE6allsum[2048];
	// demoted variable
	.shared .align 4 .b8 _ZZ9matchcostiiiPKfS0_S0_PfE3buf[2048];
	ld.param.u32 	%r45, [_Z9matchcostiiiPKfS0_S0_Pf_param_0];
	ld.param.u32 	%r46, [_Z9matchcostiiiPKfS0_S0_Pf_param_1];
	ld.param.u32 	%r47, [_Z9matchcostiiiPKfS0_S0_Pf_param_2];
	ld.param.u64 	%rd5, [_Z9matchcostiiiPKfS0_S0_Pf_param_3];
	ld.param.u64 	%rd6, [_Z9matchcostiiiPKfS0_S0_Pf_param_4];
	ld.param.u64 	%rd8, [_Z9matchcostiiiPKfS0_S0_Pf_param_5];
	ld.param.u64 	%rd7, [_Z9matchcostiiiPKfS0_S0_Pf_param_6];
	cvta.to.global.u64 	%rd1, %rd8;
	mov.u32 	%r86, %ctaid.x;
	setp.ge.s32 	%p1, %r86, %r45;
	@%p1 bra 	$L__BB1_31;
	mov.u32 	%r2, %tid.x;
	shl.b32 	%r3, %r47, 1;
	mov.u32 	%r4, %ntid.x;
	shl.b32 	%r48, %r2, 2;
	mov.u32 	%r49, _ZZ9matchcostiiiPKfS0_S0_PfE6allsum;
	add.s32 	%r5, %r49, %r48;
	mov.u32 	%r6, %nctaid.x;
	shl.b32 	%r7, %r4, 2;
	cvta.to.global.u64 	%rd2, %rd7;
	cvta.to.global.u64 	%rd3, %rd5;
	cvta.to.global.u64 	%rd4, %rd6;
	mul.wide.s32 	%rd31, %r46, 4;
$L__BB1_2:
	setp.lt.s32 	%p2, %r47, 1;
	mov.f32 	%f169, 0f00000000;
	@%p2 bra 	$L__BB1_23;
	mul.lo.s32 	%r9, %r86, %r46;
	mul.lo.s32 	%r10, %r9, %r47;
	mov.f32 	%f169, 0f00000000;
	mov.b32 	%r87, 0;
	mad.lo.s32 	%r54, %r3, %r86, %r2;
	mov.u32 	%r88, %r87;
$L__BB1_4:
	add.s32 	%r13, %r88, 256;
	min.s32 	%r14, %r47, %r13;
	and.b32  	%r15, %r14, 3;
	and.b32  	%r16, %r14, 7;
	sub.s32 	%r17, %r14, %r88;
	shl.b32 	%r18, %r17, 1;
	setp.ge.s32 	%p3, %r2, %r18;
	@%p3 bra 	$L__BB1_7;
	shl.b32 	%r51, %r2, 2;
	mov.u32 	%r52, _ZZ9matchcostiiiPKfS0_S0_PfE3buf;
	add.s32 	%r90, %r52, %r51;
	shl.b32 	%r53, %r88, 1;
	add.s32 	%r89, %r54, %r53;
	mov.u32 	%r91, %r2;
$L__BB1_6:
	mul.wide.s32 	%rd9, %r89, 4;
	add.s64 	%rd10, %rd4, %rd9;
	ld.global.nc.f32 	%f21, [%rd10];
	st.shared.f32 	[%r90], %f21;
	add.s32 	%r91, %r91, %r4;
	add.s32 	%r90, %r90, %r7;
	add.s32 	%r89, %r89, %r4;
	setp.lt.s32 	%p4, %r91, %r18;
	@%p4 bra 	$L__BB1_6;
$L__BB1_7:
	setp.ge.s32 	%p5, %r2, %r46;
	bar.sync 	0;
	@%p5 bra 	$L__BB1_22;
	shl.b32 	%r55, %r87, 8;
	sub.s32 	%r56, %r14, %r55;
	sub.s32 	%r27, %r56, %r16;
	and.b32  	%r28, %r14, 1;
	add.s32 	%r29, %r56, -1;
	add.s32 	%r30, %r16, -1;
	mov.u32 	%r92, %r2;
$L__BB1_9:
	setp.lt.s32 	%p6, %r17, 1;
	add.s32 	%r57, %r92, %r9;
	shl.b32 	%r58, %r57, 1;
	mul.wide.s32 	%rd11, %r58, 4;
	add.s64 	%rd12, %rd3, %rd11;
	ld.global.nc.f32 	%f3, [%rd12];
	ld.global.nc.f32 	%f4, [%rd12+4];
	@%p6 bra 	$L__BB1_21;
	setp.lt.u32 	%p7, %r29, 7;
	add.s32 	%r32, %r92, %r10;
	mov.b32 	%r95, 0;
	@%p7 bra 	$L__BB1_13;
	mov.b32 	%r93, 0;
$L__BB1_12:
	.pragma "nounroll";
	shl.b32 	%r61, %r93, 3;
	mov.u32 	%r62, _ZZ9matchcostiiiPKfS0_S0_PfE3buf;
	add.s32 	%r63, %r62, %r61;
	ld.shared.f32 	%f23, [%r63];
	sub.f32 	%f24, %f23, %f3;
	ld.shared.f32 	%f25, [%r63+4];
	sub.f32 	%f26, %f25, %f4;
	mul.f32 	%f27, %f26, %f26;
	fma.rn.f32 	%f28, %f24, %f24, %f27;
	sqrt.rn.f32 	%f29, %f28;
	add.s32 	%r64, %r93, %r88;
	mad.lo.s32 	%r65, %r64, %r46, %r32;
	mul.wide.s32 	%rd13, %r65, 4;
	add.s64 	%rd14, %rd1, %rd13;
	ld.global.nc.f32 	%f30, [%rd14];
	fma.rn.f32 	%f31, %f29, %f30, %f169;
	ld.shared.f32 	%f32, [%r63+8];
	sub.f32 	%f33, %f32, %f3;
	ld.shared.f32 	%f34, [%r63+12];
	sub.f32 	%f35, %f34, %f4;
	mul.f32 	%f36, %f35, %f35;
	fma.rn.f32 	%f37, %f33, %f33, %f36;
	sqrt.rn.f32 	%f38, %f37;
	mul.wide.s32 	%rd15, %r46, 4;
	add.s64 	%rd16, %rd14, %rd15;
	ld.global.nc.f32 	%f39, [%rd16];
	fma.rn.f32 	%f40, %f38, %f39, %f31;
	ld.shared.f32 	%f41, [%r63+16];
	sub.f32 	%f42, %f41, %f3;
	ld.shared.f32 	%f43, [%r63+20];
	sub.f32 	%f44, %f43, %f4;
	mul.f32 	%f45, %f44, %f44;
	fma.rn.f32 	%f46, %f42, %f42, %f45;
	sqrt.rn.f32 	%f47, %f46;
	add.s64 	%rd17, %rd16, %rd15;
	ld.global.nc.f32 	%f48, [%rd17];
	fma.rn.f32 	%f49, %f47, %f48, %f40;
	ld.shared.f32 	%f50, [%r63+24];
	sub.f32 	%f51, %f50, %f3;
	ld.shared.f32 	%f52, [%r63+28];
	sub.f32 	%f53, %f52, %f4;
	mul.f32 	%f54, %f53, %f53;
	fma.rn.f32 	%f55, %f51, %f51, %f54;
	sqrt.rn.f32 	%f56, %f55;
	add.s64 	%rd18, %rd17, %rd15;
	ld.global.nc.f32 	%f57, [%rd18];
	fma.rn.f32 	%f58, %f56, %f57, %f49;
	ld.shared.f32 	%f59, [%r63+32];
	sub.f32 	%f60, %f59, %f3;
	ld.shared.f32 	%f61, [%r63+36];
	sub.f32 	%f62, %f61, %f4;
	mul.f32 	%f63, %f62, %f62;
	fma.rn.f32 	%f64, %f60, %f60, %f63;
	sqrt.rn.f32 	%f65, %f64;
	add.s64 	%rd19, %rd18, %rd15;
	ld.global.nc.f32 	%f66, [%rd19];
	fma.rn.f32 	%f67, %f65, %f66, %f58;
	ld.shared.f32 	%f68, [%r63+40];
	sub.f32 	%f69, %f68, %f3;
	ld.shared.f32 	%f70, [%r63+44];
	sub.f32 	%f71, %f70, %f4;
	mul.f32 	%f72, %f71, %f71;
	fma.rn.f32 	%f73, %f69, %f69, %f72;
	sqrt.rn.f32 	%f74, %f73;
	add.s64 	%rd20, %rd19, %rd15;
	ld.global.nc.f32 	%f75, [%rd20];
	fma.rn.f32 	%f76, %f74, %f75, %f67;
	ld.shared.f32 	%f77, [%r63+48];
	sub.f32 	%f78, %f77, %f3;
	ld.shared.f32 	%f79, [%r63+52];
	sub.f32 	%f80, %f79, %f4;
	mul.f32 	%f81, %f80, %f80;
	fma.rn.f32 	%f82, %f78, %f78, %f81;
	sqrt.rn.f32 	%f83, %f82;
	add.s64 	%rd21, %rd20, %rd15;
	ld.global.nc.f32 	%f84, [%rd21];
	fma.rn.f32 	%f85, %f83, %f84, %f76;
	ld.shared.f32 	%f86, [%r63+56];
	sub.f32 	%f87, %f86, %f3;
	ld.shared.f32 	%f88, [%r63+60];
	sub.f32 	%f89, %f88, %f4;
	mul.f32 	%f90, %f89, %f89;
	fma.rn.f32 	%f91, %f87, %f87, %f90;
	sqrt.rn.f32 	%f92, %f91;
	add.s64 	%rd22, %rd21, %rd15;
	ld.global.nc.f32 	%f93, [%rd22];
	fma.rn.f32 	%f169, %f92, %f93, %f85;
	add.s32 	%r93, %r93, 8;
	setp.ne.s32 	%p8, %r93, %r27;
	mov.u32 	%r95, %r27;
	@%p8 bra 	$L__BB1_12;
$L__BB1_13:
	setp.eq.s32 	%p9, %r16, 0;
	@%p9 bra 	$L__BB1_21;
	setp.lt.u32 	%p10, %r30, 3;
	@%p10 bra 	$L__BB1_16;
	shl.b32 	%r66, %r95, 3;
	mov.u32 	%r67, _ZZ9matchcostiiiPKfS0_S0_PfE3buf;
	add.s32 	%r68, %r67, %r66;
	ld.shared.f32 	%f95, [%r68];
	sub.f32 	%f96, %f95, %f3;
	ld.shared.f32 	%f97, [%r68+4];
	sub.f32 	%f98, %f97, %f4;
	mul.f32 	%f99, %f98, %f98;
	fma.rn.f32 	%f100, %f96, %f96, %f99;
	sqrt.rn.f32 	%f101, %f100;
	add.s32 	%r69, %r95, %r88;
	mad.lo.s32 	%r70, %r69, %r46, %r32;
	mul.wide.s32 	%rd23, %r70, 4;
	add.s64 	%rd24, %rd1, %rd23;
	ld.global.nc.f32 	%f102, [%rd24];
	fma.rn.f32 	%f103, %f101, %f102, %f169;
	ld.shared.f32 	%f104, [%r68+8];
	sub.f32 	%f105, %f104, %f3;
	ld.shared.f32 	%f106, [%r68+12];
	sub.f32 	%f107, %f106, %f4;
	mul.f32 	%f108, %f107, %f107;
	fma.rn.f32 	%f109, %f105, %f105, %f108;
	sqrt.rn.f32 	%f110, %f109;
	add.s64 	%rd26, %rd24, %rd31;
	ld.global.nc.f32 	%f111, [%rd26];
	fma.rn.f32 	%f112, %f110, %f111, %f103;
	ld.shared.f32 	%f113, [%r68+16];
	sub.f32 	%f114, %f113, %f3;
	ld.shared.f32 	%f115, [%r68+20];
	sub.f32 	%f116, %f115, %f4;
	mul.f32 	%f117, %f116, %f116;
	fma.rn.f32 	%f118, %f114, %f114, %f117;
	sqrt.rn.f32 	%f119, %f118;
	add.s64 	%rd27, %rd26, %rd31;
	ld.global.nc.f32 	%f120, [%rd27];
	fma.rn.f32 	%f121, %f119, %f120, %f112;
	ld.shared.f32 	%f122, [%r68+24];
	sub.f32 	%f123, %f122, %f3;
	ld.shared.f32 	%f124, [%r68+28];
	sub.f32 	%f125, %f124, %f4;
	mul.f32 	%f126, %f125, %f125;
	fma.rn.f32 	%f127, %f123, %f123, %f126;
	sqrt.rn.f32 	%f128, %f127;
	add.s64 	%rd28, %rd27, %rd31;
	ld.global.nc.f32 	%f129, [%rd28];
	fma.rn.f32 	%f169, %f128, %f129, %f121;
	add.s32 	%r95, %r95, 4;
$L__BB1_16:
	setp.eq.s32 	%p11, %r15, 0;
	@%p11 bra 	$L__BB1_21;
	setp.eq.s32 	%p12, %r15, 1;
	@%p12 bra 	$L__BB1_19;
	shl.b32 	%r71, %r95, 3;
	mov.u32 	%r72, _ZZ9matchcostiiiPKfS0_S0_PfE3buf;
	add.s32 	%r73, %r72, %r71;
	ld.shared.f32 	%f131, [%r73];
	sub.f32 	%f132, %f131, %f3;
	ld.shared.f32 	%f133, [%r73+4];
	sub.f32 	%f134, %f133, %f4;
	mul.f32 	%f135, %f134, %f134;
	fma.rn.f32 	%f136, %f132, %f132, %f135;
	sqrt.rn.f32 	%f137, %f136;
	add.s32 	%r74, %r95, %r88;
	mad.lo.s32 	%r75, %r74, %r46, %r32;
	mul.wide.s32 	%rd29, %r75, 4;
	add.s64 	%rd30, %rd1, %rd29;
	ld.global.nc.f32 	%f138, [%rd30];
	fma.rn.f32 	%f139, %f137, %f138, %f169;
	ld.shared.f32 	%f140, [%r73+8];
	sub.f32 	%f141, %f140, %f3;
	ld.shared.f32 	%f142, [%r73+12];
	sub.f32 	%f143, %f142, %f4;
	mul.f32 	%f144, %f143, %f143;
	fma.rn.f32 	%f145, %f141, %f141, %f144;
	sqrt.rn.f32 	%f146, %f145;
	add.s64 	%rd32, %rd30, %rd31;
	ld.global.nc.f32 	%f147, [%rd32];
	fma.rn.f32 	%f169, %f146, %f147, %f139;
	add.s32 	%r95, %r95, 2;
$L__BB1_19:
	setp.eq.s32 	%p13, %r28, 0;
	@%p13 bra 	$L__BB1_21;
	shl.b32 	%r76, %r95, 3;
	mov.u32 	%r77, _ZZ9matchcostiiiPKfS0_S0_PfE3buf;
	add.s32 	%r78, %r77, %r76;
	ld.shared.f32 	%f148, [%r78];
	sub.f32 	%f149, %f148, %f3;
	ld.shared.f32 	%f150, [%r78+4];
	sub.f32 	%f151, %f150, %f4;
	mul.f32 	%f152, %f151, %f151;
	fma.rn.f32 	%f153, %f149, %f149, %f152;
	sqrt.rn.f32 	%f154, %f153;
	add.s32 	%r79, %r95, %r88;
	mad.lo.s32 	%r80, %r79, %r46, %r32;
	mul.wide.s32 	%rd33, %r80, 4;
	add.s64 	%rd34, %rd1, %rd33;
	ld.global.nc.f32 	%f155, [%rd34];
	fma.rn.f32 	%f169, %f154, %f155, %f169;
$L__BB1_21:
	add.s32 	%r92, %r92, %r4;
	setp.lt.s32 	%p14, %r92, %r46;
	@%p14 bra 	$L__BB1_9;
$L__BB1_22:
	bar.sync 	0;
	setp.lt.s32 	%p15, %r13, %r47;
	add.s32 	%r87, %r87, 1;
	mov.u32 	%r88, %r13;
	@%p15 bra 	$L__BB1_4;
$L__BB1_23:
	setp.lt.u32 	%p16, %r4, 2;
	st.shared.f32 	[%r5], %f169;
	@%p16 bra 	$L__BB1_28;
	mov.b32 	%r97, 1;
$L__BB1_25:
	bar.sync 	0;
	and.b32  	%r82, %r97, %r2;
	setp.ne.s32 	%p17, %r82, 0;
	add.s32 	%r83, %r97, %r2;
	setp.ge.u32 	%p18, %r83, %r4;
	or.pred  	%p19, %p17, %p18;
	@%p19 bra 	$L__BB1_27;
	shl.b32 	%r84, %r97, 2;
	add.s32 	%r85, %r5, %r84;
	ld.shared.f32 	%f156, [%r85];
	ld.shared.f32 	%f157, [%r5];
	add.f32 	%f158, %f156, %f157;
	st.shared.f32 	[%r5], %f158;
$L__BB1_27:
	shl.b32 	%r97, %r97, 1;
	setp.lt.u32 	%p20, %r97, %r4;
	@%p20 bra 	$L__BB1_25;
$L__BB1_28:
	setp.ne.s32 	%p21, %r2, 0;
	@%p21 bra 	$L__BB1_30;
	ld.shared.f32 	%f159, [_ZZ9matchcostiiiPKfS0_S0_PfE6allsum];
	mul.wide.s32 	%rd35, %r86, 4;
	add.s64 	%rd36, %rd2, %rd35;
	st.global.f32 	[%rd36], %f159;
$L__BB1_30:
	bar.sync 	0;
	add.s32 	%r86, %r86, %r6;
	setp.lt.s32 	%p22, %r86, %r45;
	@%p22 bra 	$L__BB1_2;
$L__BB1_31:
	ret;

}
	// .globl	_Z13matchcostgradiiiPKfS0_S0_Pf
.visible .entry _Z13matchcostgradiiiPKfS0_S0_Pf(
	.param .u32 _Z13matchcostgradiiiPKfS0_S0_Pf_param_0,
	.param .u32 _Z13matchcostgradiiiPKfS0_S0_Pf_param_1,
	.param .u32 _Z13matchcostgradiiiPKfS0_S0_Pf_param_2,
	.param .u64 .ptr .align 1 _Z13matchcostgradiiiPKfS0_S0_Pf_param_3,
	.param .u64 .ptr .align 1 _Z13matchcostgradiiiPKfS0_S0_Pf_param_4,
	.param .u64 .ptr .align 1 _Z13matchcostgradiiiPKfS0_S0_Pf_param_5,
	.param .u64 .ptr .align 1 _Z13matchcostgradiiiPKfS0_S0_Pf_param_6
)
{
	.reg .pred 	%p<13>;
	.reg .b32 	%r<50>;
	.reg .b32 	%f<33>;
	.reg .b64 	%rd<19>;
	// demoted variable
	.shared .align 4 .b8 _ZZ13matchcostgradiiiPKfS0_S0_PfE8sum_grad[2048];
	ld.param.u32 	%r25, [_Z13matchcostgradiiiPKfS0_S0_Pf_param_0];
	ld.param.u32 	%r26, [_Z13matchcostgradiiiPKfS0_S0_Pf_param_1];
	ld.param.u32 	%r27, [_Z13matchcostgradiiiPKfS0_S0_Pf_param_2];
	ld.param.u64 	%rd3, [_Z13matchcostgradiiiPKfS0_S0_Pf_param_3];
	ld.param.u64 	%rd5, [_Z13matchcostgradiiiPKfS0_S0_Pf_param_5];
	mov.u32 	%r44, %ctaid.x;
	setp.ge.s32 	%p1, %r44, %r25;
	@%p1 bra 	$L__BB2_16;
	mov.u32 	%r28, %ctaid.y;
	mul.lo.s32 	%r29, %r27, %r28;
	mov.u32 	%r30, %nctaid.y;
	div.u32 	%r2, %r29, %r30;
	add.s32 	%r31, %r29, %r27;
	div.u32 	%r3, %r31, %r30;
	mov.u32 	%r4, %tid.x;
	mov.u32 	%r5, %ntid.x;
	shl.b32 	%r32, %r4, 3;
	mov.u32 	%r33, _ZZ13matchcostgradiiiPKfS0_S0_PfE8sum_grad;
	add.s32 	%r6, %r33, %r32;
	shl.b32 	%r7, %r5, 1;
	cvta.to.global.u64 	%rd1, %rd3;
	cvta.to.global.u64 	%rd2, %rd5;
$L__BB2_2:
	setp.ge.s32 	%p2, %r2, %r3;
	@%p2 bra 	$L__BB2_15;
	mul.lo.s32 	%r9, %r44, %r27;
	mul.lo.s32 	%r34, %r44, %r26;
	mul.lo.s32 	%r10, %r34, %r27;
	add.s32 	%r35, %r4, %r34;
	shl.b32 	%r11, %r35, 1;
	mov.u32 	%r45, %r2;
$L__BB2_4:
	setp.ge.s32 	%p3, %r4, %r26;
	add.s32 	%r36, %r45, %r9;
	shl.b32 	%r13, %r36, 1;
	mov.f32 	%f31, 0f00000000;
	mov.f32 	%f32, %f31;
	@%p3 bra 	$L__BB2_7;
	ld.param.u64 	%rd17, [_Z13matchcostgradiiiPKfS0_S0_Pf_param_4];
	cvta.to.global.u64 	%rd7, %rd17;
	mul.wide.s32 	%rd8, %r13, 4;
	add.s64 	%rd9, %rd7, %rd8;
	ld.global.nc.f32 	%f1, [%rd9];
	ld.global.nc.f32 	%f2, [%rd9+4];
	mad.lo.s32 	%r37, %r45, %r26, %r10;
	add.s32 	%r47, %r4, %r37;
	mov.f32 	%f32, 0f00000000;
	mov.u32 	%r46, %r11;
	mov.u32 	%r48, %r4;
	mov.f32 	%f31, %f32;
$L__BB2_6:
	mul.wide.s32 	%rd10, %r46, 4;
	add.s64 	%rd11, %rd1, %rd10;
	ld.global.nc.f32 	%f11, [%rd11];
	sub.f32 	%f12, %f1, %f11;
	ld.global.nc.f32 	%f13, [%rd11+4];
	sub.f32 	%f14, %f2, %f13;
	mul.wide.s32 	%rd12, %r47, 4;
	add.s64 	%rd13, %rd2, %rd12;
	ld.global.nc.f32 	%f15, [%rd13];
	mul.f32 	%f16, %f14, %f14;
	fma.rn.f32 	%f17, %f12, %f12, %f16;
	sqrt.rn.f32 	%f18, %f17;
	max.f32 	%f19, %f18, 0f1E3CE508;
	div.rn.f32 	%f20, %f15, %f19;
	fma.rn.f32 	%f31, %f12, %f20, %f31;
	fma.rn.f32 	%f32, %f14, %f20, %f32;
	add.s32 	%r48, %r48, %r5;
	add.s32 	%r47, %r47, %r5;
	add.s32 	%r46, %r46, %r7;
	setp.lt.s32 	%p4, %r48, %r26;
	@%p4 bra 	$L__BB2_6;
$L__BB2_7:
	setp.lt.u32 	%p5, %r5, 2;
	st.shared.f32 	[%r6], %f31;
	st.shared.f32 	[%r6+4], %f32;
	@%p5 bra 	$L__BB2_12;
	mov.b32 	%r49, 1;
$L__BB2_9:
	bar.sync 	0;
	add.s32 	%r39, %r49, %r4;
	and.b32  	%r40, %r49, %r4;
	setp.ne.s32 	%p6, %r40, 0;
	setp.ge.u32 	%p7, %r39, %r5;
	or.pred  	%p8, %p6, %p7;
	@%p8 bra 	$L__BB2_11;
	shl.b32 	%r41, %r49, 3;
	add.s32 	%r42, %r6, %r41;
	ld.shared.f32 	%f21, [%r42];
	ld.shared.f32 	%f22, [%r6];
	add.f32 	%f23, %f21, %f22;
	st.shared.f32 	[%r6], %f23;
	ld.shared.f32 	%f24, [%r42+4];
	ld.shared.f32 	%f25, [%r6+4];
	add.f32 	%f26, %f24, %f25;
	st.shared.f32 	[%r6+4], %f26;
$L__BB2_11:
	shl.b32 	%r49, %r49, 1;
	setp.lt.u32 	%p9, %r49, %r5;
	@%p9 bra 	$L__BB2_9;
$L__BB2_12:
	setp.ne.s32 	%p10, %r4, 0;
	@%p10 bra 	$L__BB2_14;
	ld.param.u64 	%rd18, [_Z13matchcostgradiiiPKfS0_S0_Pf_param_6];
	ld.shared.f32 	%f27, [_ZZ13matchcostgradiiiPKfS0_S0_PfE8sum_grad];
	cvta.to.global.u64 	%rd14, %rd18;
	mul.wide.s32 	%rd15, %r13, 4;
	add.s64 	%rd16, %rd14, %rd15;
	st.global.f32 	[%rd16], %f27;
	ld.shared.f32 	%f28, [_ZZ13matchcostgradiiiPKfS0_S0_PfE8sum_grad+4];
	st.global.f32 	[%rd16+4], %f28;
$L__BB2_14:
	bar.sync 	0;
	add.s32 	%r45, %r45, 1;
	setp.ne.s32 	%p11, %r45, %r3;
	@%p11 bra 	$L__BB2_4;
$L__BB2_15:
	mov.u32 	%r43, %nctaid.x;
	add.s32 	%r44, %r44, %r43;
	setp.lt.s32 	%p12, %r44, %r25;
	@%p12 bra 	$L__BB2_2;
$L__BB2_16:
	ret;

}


// ===== COMPILED SASS (sm_100) =====

	.target	sm_100

	.elftype	@"ET_EXEC"


//--------------------- .note.nv.tkinfo           --------------------------
	.section	.note.nv.tkinfo,"",@"SHT_NOTE"
	.sectionflags	@"SHF_NOTE_NV_TKINFO"
	.tkinfo
        /*0018*/ 	.word	0x00000002
        /*0030*/ 	.string	""
        /*0030*/ 	.string	"ptxas"
        /*0030*/ 	.string	"Cuda compilation tools, release 13.0, V13.0.88"
        /*0030*/ 	.string	"Build cuda_13.0.r13.0/compiler.36424714_0"
        /*0030*/ 	.string	"-arch sm_100 -m 64 "



//--------------------- .note.nv.cuinfo           --------------------------
	.section	.note.nv.cuinfo,"",@"SHT_NOTE"
	.sectionflags	@"SHF_NOTE_NV_CUINFO"
        /*0018*/ 	.short	0x0002
        /*001a*/ 	.short	0x0064
        /*001c*/ 	.short	0x0082
	.zero		2


//--------------------- .nv.info                  --------------------------
	.section	.nv.info,"",@"SHT_CUDA_INFO"
	.align	4


	//----- nvinfo : EIATTR_REGCOUNT
	.align		4
        /*0000*/ 	.byte	0x04, 0x2f
        /*0002*/ 	.short	(.L_1 - .L_0)
	.align		4
.L_0:
        /*0004*/ 	.word	index@(_Z11approxmatchiiiPKfS0_Pf)
        /*0008*/ 	.word	0x00000020


	//----- nvinfo : EIATTR_FRAME_SIZE
	.align		4
.L_1:
        /*000c*/ 	.byte	0x04, 0x11
        /*000e*/ 	.short	(.L_3 - .L_2)
	.align		4
.L_2:
        /*0010*/ 	.word	index@($__internal_3_$__cuda_sm3x_div_rn_noftz_f32_slowpath)
        /*0014*/ 	.word	0x00000000


	//----- nvinfo : EIATTR_FRAME_SIZE
	.align		4
.L_3:
        /*0018*/ 	.byte	0x04, 0x11
        /*001a*/ 	.short	(.L_5 - .L_4)
	.align		4
.L_4:
        /*001c*/ 	.word	index@(_Z11approxmatchiiiPKfS0_Pf)
        /*0020*/ 	.word	0x00000000


	//----- nvinfo : EIATTR_REGCOUNT
	.align		4
.L_5:
        /*0024*/ 	.byte	0x04, 0x2f
        /*0026*/ 	.short	(.L_7 - .L_6)
	.align		4
.L_6:
        /*0028*/ 	.word	index@(_Z9matchcostiiiPKfS0_S0_Pf)
        /*002c*/ 	.word	0x00000020


	//----- nvinfo : EIATTR_FRAME_SIZE
	.align		4
.L_7:
        /*0030*/ 	.byte	0x04, 0x11
        /*0032*/ 	.short	(.L_9 - .L_8)
	.align		4
.L_8:
        /*0034*/ 	.word	index@($__internal_2_$__cuda_sm20_sqrt_rn_f32_slowpath)
        /*0038*/ 	.word	0x00000000


	//----- nvinfo : EIATTR_FRAME_SIZE
	.align		4
.L_9:
        /*003c*/ 	.byte	0x04, 0x11
        /*003e*/ 	.short	(.L_11 - .L_10)
	.align		4
.L_10:
        /*0040*/ 	.word	index@(_Z9matchcostiiiPKfS0_S0_Pf)
        /*0044*/ 	.word	0x00000000


	//----- nvinfo : EIATTR_REGCOUNT
	.align		4
.L_11:
        /*0048*/ 	.byte	0x04, 0x2f
        /*004a*/ 	.short	(.L_13 - .L_12)
	.align		4
.L_12:
        /*004c*/ 	.word	index@(_Z13matchcostgradiiiPKfS0_S0_Pf)
        /*0050*/ 	.word	0x0000001e


	//----- nvinfo : EIATTR_FRAME_SIZE
	.align		4
.L_13:
        /*0054*/ 	.byte	0x04, 0x11
        /*0056*/ 	.short	(.L_15 - .L_14)
	.align		4
.L_14:
        /*0058*/ 	.word	index@($__internal_1_$__cuda_sm3x_div_rn_noftz_f32_slowpath)
        /*005c*/ 	.word	0x00000000


	//----- nvinfo : EIATTR_FRAME_SIZE
	.align		4
.L_15:
        /*0060*/ 	.byte	0x04, 0x11
        /*0062*/ 	.short	(.L_17 - .L_16)
	.align		4
.L_16:
        /*0064*/ 	.word	index@($__internal_0_$__cuda_sm20_sqrt_rn_f32_slowpath)
        /*0068*/ 	.word	0x00000000


	//----- nvinfo : EIATTR_FRAME_SIZE
	.align		4
.L_17:
        /*006c*/ 	.byte	0x04, 0x11
        /*006e*/ 	.short	(.L_19 - .L_18)
	.align		4
.L_18:
        /*0070*/ 	.word	index@(_Z13matchcostgradiiiPKfS0_S0_Pf)
        /*0074*/ 	.word	0x00000000


	//----- nvinfo : EIATTR_MIN_STACK_SIZE
	.align		4
.L_19:
        /*0078*/ 	.byte	0x04, 0x12
        /*007a*/ 	.short	(.L_21 - .L_20)
	.align		4
.L_20:
        /*007c*/ 	.word	index@(_Z13matchcostgradiiiPKfS0_S0_Pf)
        /*0080*/ 	.word	0x00000000


	//----- nvinfo : EIATTR_MIN_STACK_SIZE
	.align		4
.L_21:
        /*0084*/ 	.byte	0x04, 0x12
        /*0086*/ 	.short	(.L_23 - .L_22)
	.align		4
.L_22:
        /*0088*/ 	.word	index@(_Z9matchcostiiiPKfS0_S0_Pf)
        /*008c*/ 	.word	0x00000000


	//----- nvinfo : EIATTR_MIN_STACK_SIZE
	.align		4
.L_23:
        /*0090*/ 	.byte	0x04, 0x12
        /*0092*/ 	.short	(.L_25 - .L_24)
	.align		4
.L_24:
        /*0094*/ 	.word	index@(_Z11approxmatchiiiPKfS0_Pf)
        /*0098*/ 	.word	0x00000000
.L_25:


//--------------------- .nv.compat                --------------------------
	.section	.nv.compat,"",@"SHT_CUDA_COMPAT_INFO"
	.align	4
        /*0000*/ 	.byte	0x02, 0x09, 0x00, 0x00, 0x02, 0x02, 0x01, 0x00, 0x02, 0x05, 0x05, 0x00, 0x03, 0x07, 0x01, 0x01
        /*0010*/ 	.byte	0x02, 0x03, 0x00, 0x00, 0x02, 0x06, 0x01, 0x00, 0x04, 0x0b, 0x08, 0x00, 0x01, 0x00, 0x00, 0x00
        /*0020*/ 	.byte	0x00, 0x00, 0x00, 0x00


//--------------------- .nv.info._Z13matchcostgradiiiPKfS0_S0_Pf --------------------------
	.section	.nv.info._Z13matchcostgradiiiPKfS0_S0_Pf,"",@"SHT_CUDA_INFO"
	.sectionflags	@""
	.align	4


	//----- nvinfo : EIATTR_CUDA_API_VERSION
	.align		4
        /*0000*/ 	.byte	0x04, 0x37
        /*0002*/ 	.short	(.L_27 - .L_26)
.L_26:
        /*0004*/ 	.word	0x00000082


	//----- nvinfo : EIATTR_KPARAM_INFO
	.align		4
.L_27:
        /*0008*/ 	.byte	0x04, 0x17
        /*000a*/ 	.short	(.L_29 - .L_28)
.L_28:
        /*000c*/ 	.word	0x00000000
        /*0010*/ 	.short	0x0006
        /*0012*/ 	.short	0x0028
        /*0014*/ 	.byte	0x00, 0xf5, 0x21, 0x00


	//----- nvinfo : EIATTR_KPARAM_INFO
	.align		4
.L_29:
        /*0018*/ 	.byte	0x04, 0x17
        /*001a*/ 	.short	(.L_31 - .L_30)
.L_30:
        /*001c*/ 	.word	0x00000000
        /*0020*/ 	.short	0x0005
        /*0022*/ 	.short	0x0020
        /*0024*/ 	.byte	0x00, 0xf5, 0x21, 0x00


	//----- nvinfo : EIATTR_KPARAM_INFO
	.align		4
.L_31:
        /*0028*/ 	.byte	0x04, 0x17
        /*002a*/ 	.short	(.L_33 - .L_32)
.L_32:
        /*002c*/ 	.word	0x00000000
        /*0030*/ 	.short	0x0004
        /*0032*/ 	.short	0x0018
        /*0034*/ 	.byte	0x00, 0xf5, 0x21, 0x00


	//----- nvinfo : EIATTR_KPARAM_INFO
	.align		4
.L_33:
        /*0038*/ 	.byte	0x04, 0x17
        /*003a*/ 	.short	(.L_35 - .L_34)
.L_34:
        /*003c*/ 	.word	0x00000000
        /*0040*/ 	.short	0x0003
        /*0042*/ 	.short	0x0010
        /*0044*/ 	.byte	0x00, 0xf5, 0x21, 0x00


	//----- nvinfo : EIATTR_KPARAM_INFO
	.align		4
.L_35:
        /*0048*/ 	.byte	0x04, 0x17
        /*004a*/ 	.short	(.L_37 - .L_36)
.L_36:
        /*004c*/ 	.word	0x00000000
        /*0050*/ 	.short	0x0002
        /*0052*/ 	.short	0x0008
        /*0054*/ 	.byte	0x00, 0xf0, 0x11, 0x00


	//----- nvinfo : EIATTR_KPARAM_INFO
	.align		4
.L_37:
        /*0058*/ 	.byte	0x04, 0x17
        /*005a*/ 	.short	(.L_39 - .L_38)
.L_38:
        /*005c*/ 	.word	0x00000000
        /*0060*/ 	.short	0x0001
        /*0062*/ 	.short	0x0004
        /*0064*/ 	.byte	0x00, 0xf0, 0x11, 0x00


	//----- nvinfo : EIATTR_KPARAM_INFO
	.align		4
.L_39:
        /*0068*/ 	.byte	0x04, 0x17
        /*006a*/ 	.short	(.L_41 - .L_40)
.L_40:
        /*006c*/ 	.word	0x00000000
        /*0070*/ 	.short	0x0000
        /*0072*/ 	.short	0x0000
        /*0074*/ 	.byte	0x00, 0xf0, 0x11, 0x00


	//----- nvinfo : EIATTR_SPARSE_MMA_MASK
	.align		4
.L_41:
        /*0078*/ 	.byte	0x03, 0x50
        /*007a*/ 	.short	0x0000


	//----- nvinfo : EIATTR_MAXREG_COUNT
	.align		4
        /*007c*/ 	.byte	0x03, 0x1b
        /*007e*/ 	.short	0x00ff


	//----- nvinfo : EIATTR_NUM_BARRIERS
	.align		4
        /*0080*/ 	.byte	0x02, 0x4c
        /*0082*/ 	.byte	0x01
	.zero		1


	//----- nvinfo : EIATTR_MERCURY_ISA_VERSION
	.align		4
        /*0084*/ 	.byte	0x03, 0x5f
        /*0086*/ 	.short	0x0101


	//----- nvinfo : EIATTR_VRC_CTA_INIT_COUNT
	.align		4
        /*0088*/ 	.byte	0x02, 0x4a
	.zero		1
	.zero		1


	//----- nvinfo : EIATTR_EXIT_INSTR_OFFSETS
	.align		4
        /*008c*/ 	.byte	0x04, 0x1c
        /*008e*/ 	.short	(.L_43 - .L_42)


	//   ....[0]....
.L_42:
        /*0090*/ 	.word	0x00000040


	//   ....[1]....
        /*0094*/ 	.word	0x00000a80


	//----- nvinfo : EIATTR_CRS_STACK_SIZE
	.align		4
.L_43:
        /*0098*/ 	.byte	0x04, 0x1e
        /*009a*/ 	.short	(.L_45 - .L_44)
.L_44:
        /*009c*/ 	.word	0x00000000


	//----- nvinfo : EIATTR_CBANK_PARAM_SIZE
	.align		4
.L_45:
        /*00a0*/ 	.byte	0x03, 0x19
        /*00a2*/ 	.short	0x0030


	//----- nvinfo : EIATTR_PARAM_CBANK
	.align		4
        /*00a4*/ 	.byte	0x04, 0x0a
        /*00a6*/ 	.short	(.L_47 - .L_46)
	.align		4
.L_46:
        /*00a8*/ 	.word	index@(.nv.constant0._Z13matchcostgradiiiPKfS0_S0_Pf)
        /*00ac*/ 	.short	0x0380
        /*00ae*/ 	.short	0x0030


	//----- nvinfo : EIATTR_SW_WAR
	.align		4
.L_47:
        /*00b0*/ 	.byte	0x04, 0x36
        /*00b2*/ 	.short	(.L_49 - .L_48)
.L_48:
        /*00b4*/ 	.word	0x00000008
.L_49:


//--------------------- .nv.info._Z9matchcostiiiPKfS0_S0_Pf --------------------------
	.section	.nv.info._Z9matchcostiiiPKfS0_S0_Pf,"",@"SHT_CUDA_INFO"
	.sectionflags	@""
	.align	4


	//----- nvinfo : EIATTR_CUDA_API_VERSION
	.align		4
        /*0000*/ 	.byte	0x04, 0x37
        /*0002*/ 	.short	(.L_51 - .L_50)
.L_50:
        /*0004*/ 	.word	0x00000082


	//----- nvinfo : EIATTR_KPARAM_INFO
	.align		4
.L_51:
        /*0008*/ 	.byte	0x04, 0x17
        /*000a*/ 	.short	(.L_53 - .L_52)
.L_52:
        /*000c*/ 	.word	0x00000000
        /*0010*/ 	.short	0x0006
        /*0012*/ 	.short	0x0028
        /*0014*/ 	.byte	0x00, 0xf5, 0x21, 0x00


	//----- nvinfo : EIATTR_KPARAM_INFO
	.align		4
.L_53:
        /*0018*/ 	.byte	0x04, 0x17
        /*001a*/ 	.short	(.L_55 - .L_54)
.L_54:
        /*001c*/ 	.word	0x00000000
        /*0020*/ 	.short	0x0005
        /*0022*/ 	.short	0x0020
        /*0024*/ 	.byte	0x00, 0xf5, 0x21, 0x00


	//----- nvinfo : EIATTR_KPARAM_INFO
	.align		4
.L_55:
        /*0028*/ 	.byte	0x04, 0x17
        /*002a*/ 	.short	(.L_57 - .L_56)
.L_56:
        /*002c*/ 	.word	0x00000000
        /*0030*/ 	.short	0x0004
        /*0032*/ 	.short	0x0018
        /*0034*/ 	.byte	0x00, 0xf5, 0x21, 0x00


	//----- nvinfo : EIATTR_KPARAM_INFO
	.align		4
.L_57:
        /*0038*/ 	.byte	0x04, 0x17
        /*003a*/ 	.short	(.L_59 - .L_58)
.L_58:
        /*003c*/ 	.word	0x00000000
        /*0040*/ 	.short	0x0003
        /*0042*/ 	.short	0x0010
        /*0044*/ 	.byte	0x00, 0xf5, 0x21, 0x00


	//----- nvinfo : EIATTR_KPARAM_INFO
	.align		4
.L_59:
        /*0048*/ 	.byte	0x04, 0x17
        /*004a*/ 	.short	(.L_61 - .L_60)
.L_60:
        /*004c*/ 	.word	0x00000000
        /*0050*/ 	.short	0x0002
        /*0052*/ 	.short	0x0008
        /*0054*/ 	.byte	0x00, 0xf0, 0x11, 0x00


	//----- nvinfo : EIATTR_KPARAM_INFO
	.align		4
.L_61:
        /*0058*/ 	.byte	0x04, 0x17
        /*005a*/ 	.short	(.L_63 - .L_62)
.L_62:
        /*005c*/ 	.word	0x00000000
        /*0060*/ 	.short	0x0001
        /*0062*/ 	.short	0x0004
        /*0064*/ 	.byte	0x00, 0xf0, 0x11, 0x00


	//----- nvinfo : EIATTR_KPARAM_INFO
	.align		4
.L_63:
        /*0068*/ 	.byte	0x04, 0x17
        /*006a*/ 	.short	(.L_65 - .L_64)
.L_64:
        /*006c*/ 	.word	0x00000000
        /*0070*/ 	.short	0x0000
        /*0072*/ 	.short	0x0000
        /*0074*/ 	.byte	0x00, 0xf0, 0x11, 0x00


	//----- nvinfo : EIATTR_SPARSE_MMA_MASK
	.align		4
.L_65:
        /*0078*/ 	.byte	0x03, 0x50
        /*007a*/ 	.short	0x0000


	//----- nvinfo : EIATTR_MAXREG_COUNT
	.align		4
        /*007c*/ 	.byte	0x03, 0x1b
        /*007e*/ 	.short	0x00ff


	//----- nvinfo : EIATTR_NUM_BARRIERS
	.align		4
        /*0080*/ 	.byte	0x02, 0x4c
        /*0082*/ 	.byte	0x01
	.zero		1


	//----- nvinfo : EIATTR_MERCURY_ISA_VERSION
	.align		4
        /*0084*/ 	.byte	0x03, 0x5f
        /*0086*/ 	.short	0x0101


	//----- nvinfo : EIATTR_VRC_CTA_INIT_COUNT
	.align		4
        /*0088*/ 	.byte	0x02, 0x4a
	.zero		1
	.zero		1


	//----- nvinfo : EIATTR_EXIT_INSTR_OFFSETS
	.align		4
        /*008c*/ 	.byte	0x04, 0x1c
        /*008e*/ 	.short	(.L_67 - .L_66)


	//   ....[0]....
.L_66:
        /*0090*/ 	.word	0x00000040


	//   ....[1]....
        /*0094*/ 	.word	0x00002020


	//----- nvinfo : EIATTR_CRS_STACK_SIZE
	.align		4
.L_67:
        /*0098*/ 	.byte	0x04, 0x1e
        /*009a*/ 	.short	(.L_69 - .L_68)
.L_68:
        /*009c*/ 	.word	0x00000000


	//----- nvinfo : EIATTR_CBANK_PARAM_SIZE
	.align		4
.L_69:
        /*00a0*/ 	.byte	0x03, 0x19
        /*00a2*/ 	.short	0x0030


	//----- nvinfo : EIATTR_PARAM_CBANK
	.align		4
        /*00a4*/ 	.byte	0x04, 0x0a
        /*00a6*/ 	.short	(.L_71 - .L_70)
	.align		4
.L_70:
        /*00a8*/ 	.word	index@(.nv.constant0._Z9matchcostiiiPKfS0_S0_Pf)
        /*00ac*/ 	.short	0x0380
        /*00ae*/ 	.short	0x0030


	//----- nvinfo : EIATTR_SW_WAR
	.align		4
.L_71:
        /*00b0*/ 	.byte	0x04, 0x36
        /*00b2*/ 	.short	(.L_73 - .L_72)
.L_72:
        /*00b4*/ 	.word	0x00000008
.L_73:


//--------------------- .nv.info._Z11approxmatchiiiPKfS0_Pf --------------------------
	.section	.nv.info._Z11approxmatchiiiPKfS0_Pf,"",@"SHT_CUDA_INFO"
	.sectionflags	@""
	.align	4


	//----- nvinfo : EIATTR_CUDA_API_VERSION
	.align		4
        /*0000*/ 	.byte	0x04, 0x37
        /*0002*/ 	.short	(.L_75 - .L_74)
.L_74:
        /*0004*/ 	.word	0x00000082


	//----- nvinfo : EIATTR_KPARAM_INFO
	.align		4
.L_75:
        /*0008*/ 	.byte	0x04, 0x17
        /*000a*/ 	.short	(.L_77 - .L_76)
.L_76:
        /*000c*/ 	.word	0x00000000
        /*0010*/ 	.short	0x0005
        /*0012*/ 	.short	0x0020
        /*0014*/ 	.byte	0x00, 0xf5, 0x21, 0x00


	//----- nvinfo : EIATTR_KPARAM_INFO
	.align		4
.L_77:
        /*0018*/ 	.byte	0x04, 0x17
        /*001a*/ 	.short	(.L_79 - .L_78)
.L_78:
        /*001c*/ 	.word	0x00000000
        /*0020*/ 	.short	0x0004
        /*0022*/ 	.short	0x0018
        /*0024*/ 	.byte	0x00, 0xf5, 0x21, 0x00


	//----- nvinfo : EIATTR_KPARAM_INFO
	.align		4
.L_79:
        /*0028*/ 	.byte	0x04, 0x17
        /*002a*/ 	.short	(.L_81 - .L_80)
.L_80:
        /*002c*/ 	.word	0x00000000
        /*0030*/ 	.short	0x0003
        /*0032*/ 	.short	0x0010
        /*0034*/ 	.byte	0x00, 0xf5, 0x21, 0x00


	//----- nvinfo : EIATTR_KPARAM_INFO
	.align		4
.L_81:
        /*0038*/ 	.byte	0x04, 0x17
        /*003a*/ 	.short	(.L_83 - .L_82)
.L_82:
        /*003c*/ 	.word	0x00000000
        /*0040*/ 	.short	0x0002
        /*0042*/ 	.short	0x0008
        /*0044*/ 	.byte	0x00, 0xf0, 0x11, 0x00


	//----- nvinfo : EIATTR_KPARAM_INFO
	.align		4
.L_83:
        /*0048*/ 	.byte	0x04, 0x17
        /*004a*/ 	.short	(.L_85 - .L_84)
.L_84:
        /*004c*/ 	.word	0x00000000
        /*0050*/ 	.short	0x0001
        /*0052*/ 	.short	0x0004
        /*0054*/ 	.byte	0x00, 0xf0, 0x11, 0x00


	//----- nvinfo : EIATTR_KPARAM_INFO
	.align		4
.L_85:
        /*0058*/ 	.byte	0x04, 0x17
        /*005a*/ 	.short	(.L_87 - .L_86)
.L_86:
        /*005c*/ 	.word	0x00000000
        /*0060*/ 	.short	0x0000
        /*0062*/ 	.short	0x0000
        /*0064*/ 	.byte	0x00, 0xf0, 0x11, 0x00


	//----- nvinfo : EIATTR_SPARSE_MMA_MASK
	.align		4
.L_87:
        /*0068*/ 	.byte	0x03, 0x50
        /*006a*/ 	.short	0x0000


	//----- nvinfo : EIATTR_MAXREG_COUNT
	.align		4
        /*006c*/ 	.byte	0x03, 0x1b
        /*006e*/ 	.short	0x00ff


	//----- nvinfo : EIATTR_NUM_BARRIERS
	.align		4
        /*0070*/ 	.byte	0x02, 0x4c
        /*0072*/ 	.byte	0x01
	.zero		1


	//----- nvinfo : EIATTR_MERCURY_ISA_VERSION
	.align		4
        /*0074*/ 	.byte	0x03, 0x5f
        /*0076*/ 	.short	0x0101


	//----- nvinfo : EIATTR_VRC_CTA_INIT_COUNT
	.align		4
        /*0078*/ 	.byte	0x02, 0x4a
	.zero		1
	.zero		1


	//----- nvinfo : EIATTR_EXIT_INSTR_OFFSETS
	.align		4
        /*007c*/ 	.byte	0x04, 0x1c
        /*007e*/ 	.short	(.L_89 - .L_88)


	//   ....[0]....
.L_88:
        /*0080*/ 	.word	0x000003d0


	//   ....[1]....
        /*0084*/ 	.word	0x00004e40


	//----- nvinfo : EIATTR_CRS_STACK_SIZE
	.align		4
.L_89:
        /*0088*/ 	.byte	0x04, 0x1e
        /*008a*/ 	.short	(.L_91 - .L_90)
.L_90:
        /*008c*/ 	.word	0x00000000


	//----- nvinfo : EIATTR_CBANK_PARAM_SIZE
	.align		4
.L_91:
        /*0090*/ 	.byte	0x03, 0x19
        /*0092*/ 	.short	0x0028


	//----- nvinfo : EIATTR_PARAM_CBANK
	.align		4
        /*0094*/ 	.byte	0x04, 0x0a
        /*0096*/ 	.short	(.L_93 - .L_92)
	.align		4
.L_92:
        /*0098*/ 	.word	index@(.nv.constant0._Z11approxmatchiiiPKfS0_Pf)
        /*009c*/ 	.short	0x0380
        /*009e*/ 	.short	0x0028


	//----- nvinfo : EIATTR_SW_WAR
	.align		4
.L_93:
        /*00a0*/ 	.byte	0x04, 0x36
        /*00a2*/ 	.short	(.L_95 - .L_94)
.L_94:
        /*00a4*/ 	.word	0x00000008
.L_95:


//--------------------- .nv.callgraph             --------------------------
	.section	.nv.callgraph,"",@"SHT_CUDA_CALLGRAPH"
	.align	4
	.sectionentsize	8
	.align		4
        /*0000*/ 	.word	0x00000000
	.align		4
        /*0004*/ 	.word	0xffffffff
	.align		4
        /*0008*/ 	.word	0x00000000
	.align		4
        /*000c*/ 	.word	0xfffffffe
	.align		4
        /*0010*/ 	.word	0x00000000
	.align		4
        /*0014*/ 	.word	0xfffffffd
	.align		4
        /*0018*/ 	.word	0x00000000
	.align		4
        /*001c*/ 	.word	0xfffffffc


//--------------------- .text._Z13matchcostgradiiiPKfS0_S0_Pf --------------------------
	.section	.text._Z13matchcostgradiiiPKfS0_S0_Pf,"ax",@progbits
	.align	128
        .global         _Z13matchcostgradiiiPKfS0_S0_Pf
        .type           _Z13matchcostgradiiiPKfS0_S0_Pf,@function
        .size           _Z13matchcostgradiiiPKfS0_S0_Pf,(.L_x_175 - _Z13matchcostgradiiiPKfS0_S0_Pf)
        .other          _Z13matchcostgradiiiPKfS0_S0_Pf,@"STO_CUDA_ENTRY STV_DEFAULT"
_Z13matchcostgradiiiPKfS0_S0_Pf:
.text._Z13matchcostgradiiiPKfS0_S0_Pf:
[----:B------:R-:W-:Y:S08]  /*0000*/  LDC R1, c[0x0][0x37c] ;  /* 0x0000df00ff017b82 */ /* 0x000ff00000000800 */
[----:B------:R-:W0:Y:S08]  /*0010*/  S2UR UR11, SR_CTAID.X ;  /* 0x00000000000b79c3 */ /* 0x000e300000002500 */
[----:B------:R-:W0:Y:S02]  /*0020*/  LDC R0, c[0x0][0x380] ;  /* 0x0000e000ff007b82 */ /* 0x000e240000000800 */
[----:B0-----:R-:W-:-:S13]  /*0030*/  ISETP.LE.AND P0, PT, R0, UR11, PT ;  /* 0x0000000b00007c0c */ /* 0x001fda000bf03270 */
[----:B------:R-:W-:Y:S05]  /*0040*/  @P0 EXIT ;  /* 0x000000000000094d */ /* 0x000fea0003800000 */
[----:B------:R-:W0:Y:S01]  /*0050*/  LDCU UR12, c[0x0][0x374] ;  /* 0x00006e80ff0c77ac */ /* 0x000e220008000800 */
[----:B------:R-:W1:Y:S01]  /*0060*/  S2UR UR8, SR_CTAID.Y ;  /* 0x00000000000879c3 */ /* 0x000e620000002600 */
[----:B------:R-:W2:Y:S01]  /*0070*/  S2R R10, SR_TID.X ;  /* 0x00000000000a7919 */ /* 0x000ea20000002100 */
[----:B------:R-:W1:Y:S01]  /*0080*/  LDCU UR9, c[0x0][0x388] ;  /* 0x00007100ff0977ac */ /* 0x000e620008000800 */
[----:B------:R-:W-:Y:S01]  /*0090*/  UMOV UR4, URZ ;  /* 0x000000ff00047c82 */ /* 0x000fe20008000000 */
[----:B------:R-:W3:Y:S01]  /*00a0*/  LDCU.64 UR14, c[0x0][0x358] ;  /* 0x00006b00ff0e77ac */ /* 0x000ee20008000a00 */
[----:B0-----:R-:W0:Y:S01]  /*00b0*/  I2F.U32.RP R0, UR12 ;  /* 0x0000000c00007d06 */ /* 0x001e220008209000 */
[----:B------:R-:W-:Y:S02]  /*00c0*/  UISETP.NE.U32.AND UP2, UPT, UR12, URZ, UPT ;  /* 0x000000ff0c00728c */ /* 0x000fe4000bf45070 */
[----:B-1----:R-:W-:-:S04]  /*00d0*/  UIMAD UR8, UR8, UR9, URZ ;  /* 0x00000009080872a4 */ /* 0x002fc8000f8e02ff */
[----:B------:R-:W-:Y:S01]  /*00e0*/  UIADD3 UR9, UPT, UPT, UR8, UR9, URZ ;  /* 0x0000000908097290 */ /* 0x000fe2000fffe0ff */
[----:B0-----:R-:W0:Y:S02]  /*00f0*/  MUFU.RCP R0, R0 ;  /* 0x0000000000007308 */ /* 0x001e240000001000 */
[----:B0-----:R-:W-:-:S06]  /*0100*/  VIADD R2, R0, 0xffffffe ;  /* 0x0ffffffe00027836 */ /* 0x001fcc0000000000 */
[----:B------:R-:W0:Y:S02]  /*0110*/  F2I.FTZ.U32.TRUNC.NTZ R2, R2 ;  /* 0x0000000200027305 */ /* 0x000e24000021f000 */
[----:B0-----:R-:W-:-:S13]  /*0120*/  R2UR UR5, R2 ;  /* 0x00000000020572ca */ /* 0x001fda00000e0000 */
[----:B------:R-:W-:-:S04]  /*0130*/  UIADD3 UR6, UPT, UPT, URZ, -UR5, URZ ;  /* 0x80000005ff067290 */ /* 0x000fc8000fffe0ff */
[----:B------:R-:W-:-:S04]  /*0140*/  UIMAD UR6, UR6, UR12, URZ ;  /* 0x0000000c060672a4 */ /* 0x000fc8000f8e02ff */
[----:B------:R-:W-:-:S07]  /*0150*/  UIMAD.WIDE.U32 UR4, UR5, UR6, UR4 ;  /* 0x00000006050472a5 */ /* 0x000fce000f8e0004 */
[----:B------:R-:W-:Y:S02]  /*0160*/  UMOV UR6, UR5 ;  /* 0x0000000500067c82 */ /* 0x000fe40008000000 */
[----:B------:R-:W-:Y:S02]  /*0170*/  UIMAD.WIDE.U32 UR4, UR6, UR8, URZ ;  /* 0x00000008060472a5 */ /* 0x000fe4000f8e00ff */
[----:B------:R-:W-:Y:S02]  /*0180*/  UIMAD.WIDE.U32 UR6, UR6, UR9, URZ ;  /* 0x00000009060672a5 */ /* 0x000fe4000f8e00ff */
[----:B------:R-:W-:-:S04]  /*0190*/  UIADD3 UR4, UPT, UPT, -UR5, URZ, URZ ;  /* 0x000000ff05047290 */ /* 0x000fc8000fffe1ff */
[----:B------:R-:W-:Y:S01]  /*01a0*/  UIMAD UR8, UR12, UR4, UR8 ;  /* 0x000000040c0872a4 */ /* 0x000fe2000f8e0208 */
[----:B------:R-:W-:Y:S01]  /*01b0*/  UMOV UR10, UR7 ;  /* 0x00000007000a7c82 */ /* 0x000fe20008000000 */
[----:B------:R-:W-:Y:S02]  /*01c0*/  ULOP3.LUT UR4, URZ, UR12, URZ, 0x33, !UPT ;  /* 0x0000000cff047292 */ /* 0x000fe4000f8e33ff */
[----:B------:R-:W-:Y:S01]  /*01d0*/  UIADD3 UR6, UPT, UPT, -UR10, URZ, URZ ;  /* 0x000000ff0a067290 */ /* 0x000fe2000fffe1ff */
[----:B------:R-:W0:Y:S01]  /*01e0*/  S2UR UR7, SR_CgaCtaId ;  /* 0x00000000000779c3 */ /* 0x000e220000008800 */
[----:B------:R-:W-:Y:S02]  /*01f0*/  UISETP.GE.U32.AND UP0, UPT, UR8, UR12, UPT ;  /* 0x0000000c0800728c */ /* 0x000fe4000bf06070 */
[----:B------:R-:W-:-:S03]  /*0200*/  UIMAD UR9, UR12, UR6, UR9 ;  /* 0x000000060c0972a4 */ /* 0x000fc6000f8e0209 */
[----:B------:R-:W-:Y:S01]  /*0210*/  UMOV UR6, 0x400 ;  /* 0x0000040000067882 */ /* 0x000fe20000000000 */
[----:B------:R-:W-:-:S05]  /*0220*/  UISETP.GE.U32.AND UP3, UPT, UR9, UR12, UPT ;  /* 0x0000000c0900728c */ /* 0x000fca000bf66070 */
[----:B------:R-:W-:Y:S02]  /*0230*/  @UP0 UIADD3 UR8, UPT, UPT, UR8, -UR12, URZ ;  /* 0x8000000c08080290 */ /* 0x000fe4000fffe0ff */
[----:B------:R-:W-:Y:S02]  /*0240*/  @UP0 UIADD3 UR5, UPT, UPT, UR5, 0x1, URZ ;  /* 0x0000000105050890 */ /* 0x000fe4000fffe0ff */
[----:B------:R-:W-:Y:S02]  /*0250*/  UISETP.GE.U32.AND UP1, UPT, UR8, UR12, UPT ;  /* 0x0000000c0800728c */ /* 0x000fe4000bf26070 */
[----:B------:R-:W-:Y:S02]  /*0260*/  @UP3 UIADD3 UR9, UPT, UPT, UR9, -UR12, URZ ;  /* 0x8000000c09093290 */ /* 0x000fe4000fffe0ff */
[----:B------:R-:W-:Y:S02]  /*0270*/  @UP3 UIADD3 UR10, UPT, UPT, UR10, 0x1, URZ ;  /* 0x000000010a0a3890 */ /* 0x000fe4000fffe0ff */
[----:B------:R-:W-:-:S02]  /*0280*/  UISETP.GE.U32.AND UP4, UPT, UR9, UR12, UPT ;  /* 0x0000000c0900728c */ /* 0x000fc4000bf86070 */
[----:B0-----:R-:W-:Y:S01]  /*0290*/  ULEA UR6, UR7, UR6, 0x18 ;  /* 0x0000000607067291 */ /* 0x001fe2000f8ec0ff */
[----:B------:R-:W0:Y:S02]  /*02a0*/  LDCU UR12, c[0x0][0x360] ;  /* 0x00006c00ff0c77ac */ /* 0x000e240008000800 */
[----:B------:R-:W-:-:S03]  /*02b0*/  @UP1 UIADD3 UR5, UPT, UPT, UR5, 0x1, URZ ;  /* 0x0000000105051890 */ /* 0x000fc6000fffe0ff */
[----:B--2---:R-:W-:Y:S01]  /*02c0*/  LEA R11, R10, UR6, 0x3 ;  /* 0x000000060a0b7c11 */ /* 0x004fe2000f8e18ff */
[----:B------:R-:W-:Y:S02]  /*02d0*/  UMOV UR6, UR11 ;  /* 0x0000000b00067c82 */ /* 0x000fe40008000000 */
[----:B------:R-:W-:Y:S02]  /*02e0*/  @UP4 UIADD3 UR10, UPT, UPT, UR10, 0x1, URZ ;  /* 0x000000010a0a4890 */ /* 0x000fe4000fffe0ff */
[----:B------:R-:W-:Y:S02]  /*02f0*/  USEL UR7, UR4, UR5, !UP2 ;  /* 0x0000000504077287 */ /* 0x000fe4000d000000 */
[----:B---3--:R-:W-:-:S12]  /*0300*/  USEL UR10, UR4, UR10, !UP2 ;  /* 0x0000000a040a7287 */ /* 0x008fd8000d000000 */
.L_x_14:
[----:B------:R-:W-:-:S09]  /*0310*/  UISETP.GE.AND UP0, UPT, UR7, UR10, UPT ;  /* 0x0000000a0700728c */ /* 0x000fd2000bf06270 */
[----:B01----:R-:W-:Y:S05]  /*0320*/  BRA.U UP0, `(.L_x_0) ;  /* 0x0000000500c07547 */ /* 0x003fea000b800000 */
[----:B------:R-:W1:Y:S01]  /*0330*/  LDCU UR4, c[0x0][0x384] ;  /* 0x00007080ff0477ac */ /* 0x000e620008000800 */
[----:B------:R-:W2:Y:S01]  /*0340*/  LDCU UR9, c[0x0][0x388] ;  /* 0x00007100ff0977ac */ /* 0x000ea20008000800 */
[----:B------:R-:W-:Y:S01]  /*0350*/  UMOV UR8, UR7 ;  /* 0x0000000700087c82 */ /* 0x000fe20008000000 */
[----:B-1----:R-:W-:-:S04]  /*0360*/  UIMAD UR4, UR6, UR4, URZ ;  /* 0x00000004060472a4 */ /* 0x002fc8000f8e02ff */
[----:B--2---:R-:W-:Y:S02]  /*0370*/  UIMAD UR9, UR4, UR9, URZ ;  /* 0x00000009040972a4 */ /* 0x004fe4000f8e02ff */
[----:B------:R-:W-:-:S04]  /*0380*/  VIADD R12, R10, UR4 ;  /* 0x000000040a0c7c36 */ /* 0x000fc80008000000 */
[----:B------:R-:W-:-:S07]  /*0390*/  IMAD.SHL.U32 R12, R12, 0x2, RZ ;  /* 0x000000020c0c7824 */ /* 0x000fce00078e00ff */
.L_x_13:
[----:B-1----:R-:W1:Y:S01]  /*03a0*/  LDCU UR13, c[0x0][0x384] ;  /* 0x00007080ff0d77ac */ /* 0x002e620008000800 */
[----:B------:R-:W-:Y:S01]  /*03b0*/  BSSY.RECONVERGENT B0, `(.L_x_1) ;  /* 0x0000042000007945 */ /* 0x000fe20003800200 */
[----:B0-----:R-:W-:Y:S01]  /*03c0*/  CS2R R8, SRZ ;  /* 0x0000000000087805 */ /* 0x001fe2000001ff00 */
[----:B------:R-:W2:Y:S01]  /*03d0*/  LDCU UR4, c[0x0][0x388] ;  /* 0x00007100ff0477ac */ /* 0x000ea20008000800 */
[----:B------:R-:W3:Y:S01]  /*03e0*/  LDCU UR16, c[0x0][0x384] ;  /* 0x00007080ff1077ac */ /* 0x000ee20008000800 */
[----:B-1----:R-:W-:Y:S01]  /*03f0*/  ISETP.GE.AND P0, PT, R10, UR13, PT ;  /* 0x0000000d0a007c0c */ /* 0x002fe2000bf06270 */
[----:B--2---:R-:W-:-:S04]  /*0400*/  UIMAD UR4, UR6, UR4, UR8 ;  /* 0x00000004060472a4 */ /* 0x004fc8000f8e0208 */
[----:B------:R-:W-:-:S08]  /*0410*/  USHF.L.U32 UR11, UR4, 0x1, URZ ;  /* 0x00000001040b7899 */ /* 0x000fd000080006ff */
[----:B---3--:R-:W-:Y:S05]  /*0420*/  @P0 BRA `(.L_x_2) ;  /* 0x0000000000e80947 */ /* 0x008fea0003800000 */
[----:B------:R-:W1:Y:S01]  /*0430*/  LDCU.64 UR4, c[0x0][0x398] ;  /* 0x00007300ff0477ac */ /* 0x000e620008000a00 */
[----:B------:R-:W2:Y:S08]  /*0440*/  LDC.64 R6, c[0x0][0x390] ;  /* 0x0000e400ff067b82 */ /* 0x000eb00000000a00 */
[----:B------:R-:W3:Y:S01]  /*0450*/  LDC.64 R4, c[0x0][0x3a0] ;  /* 0x0000e800ff047b82 */ /* 0x000ee20000000a00 */
[----:B-1----:R-:W-:-:S06]  /*0460*/  UIMAD.WIDE UR4, UR11, 0x4, UR4 ;  /* 0x000000040b0478a5 */ /* 0x002fcc000f8e0204 */
[----:B------:R-:W-:Y:S01]  /*0470*/  IMAD.U32 R2, RZ, RZ, UR4 ;  /* 0x00000004ff027e24 */ /* 0x000fe2000f8e00ff */
[----:B------:R-:W-:-:S05]  /*0480*/  MOV R3, UR5 ;  /* 0x0000000500037c02 */ /* 0x000fca0008000f00 */
[----:B------:R1:W5:Y:S04]  /*0490*/  LDG.E.CONSTANT R13, desc[UR14][R2.64] ;  /* 0x0000000e020d7981 */ /* 0x000368000c1e9900 */
[----:B------:R1:W5:Y:S01]  /*04a0*/  LDG.E.CONSTANT R14, desc[UR14][R2.64+0x4] ;  /* 0x0000040e020e7981 */ /* 0x000362000c1e9900 */
[----:B------:R-:W-:Y:S01]  /*04b0*/  UIMAD UR4, UR8, UR13, UR9 ;  /* 0x0000000d080472a4 */ /* 0x000fe2000f8e0209 */
[----:B------:R-:W-:Y:S01]  /*04c0*/  IMAD.MOV.U32 R15, RZ, RZ, R12 ;  /* 0x000000ffff0f7224 */ /* 0x000fe200078e000c */
[----:B------:R-:W-:Y:S01]  /*04d0*/  CS2R R8, SRZ ;  /* 0x0000000000087805 */ /* 0x000fe2000001ff00 */
[----:B------:R-:W-:-:S03]  /*04e0*/  IMAD.MOV.U32 R16, RZ, RZ, R10 ;  /* 0x000000ffff107224 */ /* 0x000fc600078e000a */
[----:B------:R-:W-:-:S07]  /*04f0*/  VIADD R17, R10, UR4 ;  /* 0x000000040a117c36 */ /* 0x000fce0008000000 */
.L_x_8:
[----:B-12---:R-:W-:-:S05]  /*0500*/  IMAD.WIDE R2, R15, 0x4, R6 ;  /* 0x000000040f027825 */ /* 0x006fca00078e0206 */
[----:B------:R-:W2:Y:S04]  /*0510*/  LDG.E.CONSTANT R19, desc[UR14][R2.64+0x4] ;  /* 0x0000040e02137981 */ /* 0x000ea8000c1e9900 */
[----:B------:R-:W4:Y:S01]  /*0520*/  LDG.E.CONSTANT R22, desc[UR14][R2.64] ;  /* 0x0000000e02167981 */ /* 0x000f22000c1e9900 */
[----:B---3--:R-:W-:-:S05]  /*0530*/  IMAD.WIDE R20, R17, 0x4, R4 ;  /* 0x0000000411147825 */ /* 0x008fca00078e0204 */
[----:B-----5:R1:W5:Y:S01]  /*0540*/  LDG.E.CONSTANT R0, desc[UR14][R20.64] ;  /* 0x0000000e14007981 */ /* 0x020362000c1e9900 */
[----:B------:R-:W-:Y:S01]  /*0550*/  BSSY.RECONVERGENT B1, `(.L_x_3) ;  /* 0x0000011000017945 */ /* 0x000fe20003800200 */
[----:B--2---:R-:W-:Y:S01]  /*0560*/  FADD R18, R14, -R19 ;  /* 0x800000130e127221 */ /* 0x004fe20000000000 */
[----:B----4-:R-:W-:-:S03]  /*0570*/  FADD R19, R13, -R22 ;  /* 0x800000160d137221 */ /* 0x010fc60000000000 */
[----:B------:R-:W-:-:S04]  /*0580*/  FMUL R22, R18, R18 ;  /* 0x0000001212167220 */ /* 0x000fc80000400000 */
[----:B------:R-:W-:-:S04]  /*0590*/  FFMA R26, R19, R19, R22 ;  /* 0x00000013131a7223 */ /* 0x000fc80000000016 */
[----:B------:R1:W2:Y:S01]  /*05a0*/  MUFU.RSQ R23, R26 ;  /* 0x0000001a00177308 */ /* 0x0002a20000001400 */
[----:B------:R-:W-:-:S04]  /*05b0*/  IADD3 R22, PT, PT, R26, -0xd000000, RZ ;  /* 0xf30000001a167810 */ /* 0x000fc80007ffe0ff */
[----:B------:R-:W-:-:S13]  /*05c0*/  ISETP.GT.U32.AND P0, PT, R22, 0x727fffff, PT ;  /* 0x727fffff1600780c */ /* 0x000fda0003f04070 */
[----:B-12---:R-:W-:Y:S05]  /*05d0*/  @!P0 BRA `(.L_x_4) ;  /* 0x0000000000108947 */ /* 0x006fea0003800000 */
[----:B------:R-:W-:-:S07]  /*05e0*/  MOV R24, 0x600 ;  /* 0x0000060000187802 */ /* 0x000fce0000000f00 */
[----:B0----5:R-:W-:Y:S05]  /*05f0*/  CALL.REL.NOINC `($__internal_0_$__cuda_sm20_sqrt_rn_f32_slowpath) ;  /* 0x0000000400247944 */ /* 0x021fea0003c00000 */
[----:B------:R-:W-:Y:S01]  /*0600*/  IMAD.MOV.U32 R3, RZ, RZ, R20 ;  /* 0x000000ffff037224 */ /* 0x000fe200078e0014 */
[----:B------:R-:W-:Y:S06]  /*0610*/  BRA `(.L_x_5) ;  /* 0x0000000000107947 */ /* 0x000fec0003800000 */
.L_x_4:
[----:B------:R-:W-:Y:S01]  /*0620*/  FMUL.FTZ R3, R26, R23 ;  /* 0x000000171a037220 */ /* 0x000fe20000410000 */
[----:B------:R-:W-:-:S03]  /*0630*/  FMUL.FTZ R20, R23, 0.5 ;  /* 0x3f00000017147820 */ /* 0x000fc60000410000 */
[----:B------:R-:W-:-:S04]  /*0640*/  FFMA R2, -R3, R3, R26 ;  /* 0x0000000303027223 */ /* 0x000fc8000000011a */
[----:B------:R-:W-:-:S07]  /*0650*/  FFMA R3, R2, R20, R3 ;  /* 0x0000001402037223 */ /* 0x000fce0000000003 */
.L_x_5:
[----:B0-----:R-:W-:Y:S05]  /*0660*/  BSYNC.RECONVERGENT B1 ;  /* 0x0000000000017941 */ /* 0x001fea0003800200 */
.L_x_3:
[----:B------:R-:W-:Y:S01]  /*0670*/  FMNMX R3, R3, 9.999999682655225389e-21, !PT ;  /* 0x1e3ce50803037809 */ /* 0x000fe20007800000 */
[----:B------:R-:W-:Y:S03]  /*0680*/  BSSY.RECONVERGENT B1, `(.L_x_6) ;  /* 0x000000c000017945 */ /* 0x000fe60003800200 */
[----:B------:R-:W0:Y:S08]  /*0690*/  MUFU.RCP R2, R3 ;  /* 0x0000000300027308 */ /* 0x000e300000001000 */
[----:B-----5:R-:W1:Y:S01]  /*06a0*/  FCHK P0, R0, R3 ;  /* 0x0000000300007302 */ /* 0x020e620000000000 */
[----:B0-----:R-:W-:-:S04]  /*06b0*/  FFMA R21, -R3, R2, 1 ;  /* 0x3f80000003157423 */ /* 0x001fc80000000102 */
[----:B------:R-:W-:-:S04]  /*06c0*/  FFMA R21, R2, R21, R2 ;  /* 0x0000001502157223 */ /* 0x000fc80000000002 */
[----:B------:R-:W-:-:S04]  /*06d0*/  FFMA R2, R0, R21, RZ ;  /* 0x0000001500027223 */ /* 0x000fc800000000ff */
[----:B------:R-:W-:-:S04]  /*06e0*/  FFMA R20, -R3, R2, R0 ;  /* 0x0000000203147223 */ /* 0x000fc80000000100 */
[----:B------:R-:W-:Y:S01]  /*06f0*/  FFMA R2, R21, R20, R2 ;  /* 0x0000001415027223 */ /* 0x000fe20000000002 */
[----:B-1----:R-:W-:Y:S06]  /*0700*/  @!P0 BRA `(.L_x_7) ;  /* 0x00000000000c8947 */ /* 0x002fec0003800000 */
[----:B------:R-:W-:-:S07]  /*0710*/  MOV R22, 0x730 ;  /* 0x0000073000167802 */ /* 0x000fce0000000f00 */
[----:B------:R-:W-:Y:S05]  /*0720*/  CALL.REL.NOINC `($__internal_1_$__cuda_sm3x_div_rn_noftz_f32_slowpath) ;  /* 0x0000000400387944 */ /* 0x000fea0003c00000 */
[----:B------:R-:W-:-:S07]  /*0730*/  IMAD.MOV.U32 R2, RZ, RZ, R0 ;  /* 0x000000ffff027224 */ /* 0x000fce00078e0000 */
.L_x_7:
[----:B------:R-:W-:Y:S05]  /*0740*/  BSYNC.RECONVERGENT B1 ;  /* 0x0000000000017941 */ /* 0x000fea0003800200 */
.L_x_6:
[----:B------:R-:W-:Y:S01]  /*0750*/  VIADD R16, R16, UR12 ;  /* 0x0000000c10107c36 */ /* 0x000fe20008000000 */
[----:B------:R-:W-:Y:S01]  /*0760*/  MOV R0, UR12 ;  /* 0x0000000c00007c02 */ /* 0x000fe20008000f00 */
[-C--:B------:R-:W-:Y:S01]  /*0770*/  FFMA R8, R19, R2.reuse, R8 ;  /* 0x0000000213087223 */ /* 0x080fe20000000008 */
[----:B------:R-:W-:Y:S01]  /*0780*/  FFMA R9, R18, R2, R9 ;  /* 0x0000000212097223 */ /* 0x000fe20000000009 */
[----:B------:R-:W-:Y:S01]  /*0790*/  VIADD R17, R17, UR12 ;  /* 0x0000000c11117c36 */ /* 0x000fe20008000000 */
[----:B------:R-:W-:Y:S01]  /*07a0*/  ISETP.GE.AND P0, PT, R16, UR16, PT ;  /* 0x0000001010007c0c */ /* 0x000fe2000bf06270 */
[----:B------:R-:W-:-:S12]  /*07b0*/  IMAD R15, R0, 0x2, R15 ;  /* 0x00000002000f7824 */ /* 0x000fd800078e020f */
[----:B------:R-:W-:Y:S05]  /*07c0*/  @!P0 BRA `(.L_x_8) ;  /* 0xfffffffc004c8947 */ /* 0x000fea000383ffff */
.L_x_2:
[----:B0-----:R-:W-:Y:S05]  /*07d0*/  BSYNC.RECONVERGENT B0 ;  /* 0x0000000000007941 */ /* 0x001fea0003800200 */
.L_x_1:
[----:B------:R0:W-:Y:S01]  /*07e0*/  STS.64 [R11], R8 ;  /* 0x000000080b007388 */ /* 0x0001e20000000a00 */
[----:B------:R-:W-:-:S09]  /*07f0*/  UISETP.GE.U32.AND UP0, UPT, UR12, 0x2, UPT ;  /* 0x000000020c00788c */ /* 0x000fd2000bf06070 */
[----:B------:R-:W-:Y:S05]  /*0800*/  BRA.U !UP0, `(.L_x_9) ;  /* 0x0000000108507547 */ /* 0x000fea000b800000 */
[----:B------:R-:W-:-:S07]  /*0810*/  IMAD.MOV.U32 R3, RZ, RZ, 0x1 ;  /* 0x00000001ff037424 */ /* 0x000fce00078e00ff */
.L_x_12:
[----:B------:R-:W-:Y:S01]  /*0820*/  BAR.SYNC.DEFER_BLOCKING 0x0 ;  /* 0x0000000000007b1d */ /* 0x000fe20000010000 */
[----:B------:R-:W-:Y:S02]  /*0830*/  LOP3.LUT P0, RZ, R3, R10, RZ, 0xc0, !PT ;  /* 0x0000000a03ff7212 */ /* 0x000fe4000780c0ff */
[----:B------:R-:W-:-:S03]  /*0840*/  IADD3 R0, PT, PT, R10, R3, RZ ;  /* 0x000000030a007210 */ /* 0x000fc60007ffe0ff */
[----:B------:R-:W-:Y:S01]  /*0850*/  BSSY.RECONVERGENT B0, `(.L_x_10) ;  /* 0x000000c000007945 */ /* 0x000fe20003800200 */
[----:B------:R-:W-:-:S13]  /*0860*/  ISETP.GE.U32.OR P0, PT, R0, UR12, P0 ;  /* 0x0000000c00007c0c */ /* 0x000fda0008706470 */
[----:B-1----:R-:W-:Y:S05]  /*0870*/  @P0 BRA `(.L_x_11) ;  /* 0x0000000000240947 */ /* 0x002fea0003800000 */
[----:B------:R-:W-:Y:S01]  /*0880*/  IMAD R0, R3, 0x8, R11 ;  /* 0x0000000803007824 */ /* 0x000fe200078e020b */
[----:B------:R-:W-:Y:S04]  /*0890*/  LDS R5, [R11] ;  /* 0x000000000b057984 */ /* 0x000fe80000000800 */
[----:B------:R-:W1:Y:S02]  /*08a0*/  LDS R2, [R0] ;  /* 0x0000000000027984 */ /* 0x000e640000000800 */
[----:B-1----:R-:W-:Y:S02]  /*08b0*/  FADD R2, R2, R5 ;  /* 0x0000000502027221 */ /* 0x002fe40000000000 */
[----:B------:R-:W-:Y:S04]  /*08c0*/  LDS R5, [R11+0x4] ;  /* 0x000004000b057984 */ /* 0x000fe80000000800 */
[----:B------:R-:W-:Y:S04]  /*08d0*/  STS [R11], R2 ;  /* 0x000000020b007388 */ /* 0x000fe80000000800 */
[----:B------:R-:W1:Y:S02]  /*08e0*/  LDS R4, [R0+0x4] ;  /* 0x0000040000047984 */ /* 0x000e640000000800 */
[----:B-1----:R-:W-:-:S05]  /*08f0*/  FADD R4, R4, R5 ;  /* 0x0000000504047221 */ /* 0x002fca0000000000 */
[----:B------:R1:W-:Y:S02]  /*0900*/  STS [R11+0x4], R4 ;  /* 0x000004040b007388 */ /* 0x0003e40000000800 */
.L_x_11:
[----:B------:R-:W-:Y:S05]  /*0910*/  BSYNC.RECONVERGENT B0 ;  /* 0x0000000000007941 */ /* 0x000fea0003800200 */
.L_x_10:
[----:B------:R-:W-:-:S05]  /*0920*/  IMAD.SHL.U32 R3, R3, 0x2, RZ ;  /* 0x0000000203037824 */ /* 0x000fca00078e00ff */
[----:B------:R-:W-:-:S13]  /*0930*/  ISETP.GE.U32.AND P0, PT, R3, UR12, PT ;  /* 0x0000000c03007c0c */ /* 0x000fda000bf06070 */
[----:B------:R-:W-:Y:S05]  /*0940*/  @!P0 BRA `(.L_x_12) ;  /* 0xfffffffc00b48947 */ /* 0x000fea000383ffff */
.L_x_9:
[----:B------:R-:W-:Y:S01]  /*0950*/  ISETP.NE.AND P0, PT, R10, RZ, PT ;  /* 0x000000ff0a00720c */ /* 0x000fe20003f05270 */
[----:B------:R-:W-:Y:S01]  /*0960*/  IMAD.U32 R7, RZ, RZ, UR11 ;  /* 0x0000000bff077e24 */ /* 0x000fe2000f8e00ff */
[----:B------:R-:W-:-:S04]  /*0970*/  UIADD3 UR8, UPT, UPT, UR8, 0x1, URZ ;  /* 0x0000000108087890 */ /* 0x000fc8000fffe0ff */
[----:B------:R-:W-:-:S07]  /*0980*/  UISETP.NE.AND UP0, UPT, UR8, UR10, UPT ;  /* 0x0000000a0800728c */ /* 0x000fce000bf05270 */
[----:B------:R-:W2:Y:S01]  /*0990*/  @!P0 S2R R3, SR_CgaCtaId ;  /* 0x0000000000038919 */ /* 0x000ea20000008800 */
[----:B------:R-:W-:-:S04]  /*09a0*/  @!P0 MOV R0, 0x400 ;  /* 0x0000040000008802 */ /* 0x000fc80000000f00 */
[----:B--2---:R-:W-:Y:S02]  /*09b0*/  @!P0 LEA R0, R3, R0, 0x18 ;  /* 0x0000000003008211 */ /* 0x004fe400078ec0ff */
[----:B------:R-:W2:Y:S03]  /*09c0*/  @!P0 LDC.64 R2, c[0x0][0x3a8] ;  /* 0x0000ea00ff028b82 */ /* 0x000ea60000000a00 */
[----:B-1----:R-:W1:Y:S01]  /*09d0*/  @!P0 LDS.64 R4, [R0] ;  /* 0x0000000000048984 */ /* 0x002e620000000a00 */
[----:B--2---:R-:W-:-:S05]  /*09e0*/  @!P0 IMAD.WIDE R2, R7, 0x4, R2 ;  /* 0x0000000407028825 */ /* 0x004fca00078e0202 */
[----:B-1----:R1:W-:Y:S04]  /*09f0*/  @!P0 STG.E desc[UR14][R2.64], R4 ;  /* 0x0000000402008986 */ /* 0x0023e8000c10190e */
[----:B------:R1:W-:Y:S01]  /*0a00*/  @!P0 STG.E desc[UR14][R2.64+0x4], R5 ;  /* 0x0000040502008986 */ /* 0x0003e2000c10190e */
[----:B------:R-:W-:Y:S06]  /*0a10*/  BAR.SYNC.DEFER_BLOCKING 0x0 ;  /* 0x0000000000007b1d */ /* 0x000fec0000010000 */
[----:B------:R-:W-:Y:S05]  /*0a20*/  BRA.U UP0, `(.L_x_13) ;  /* 0xfffffff9005c7547 */ /* 0x000fea000b83ffff */
.L_x_0:
[----:B------:R-:W2:Y:S01]  /*0a30*/  LDCU UR4, c[0x0][0x370] ;  /* 0x00006e00ff0477ac */ /* 0x000ea20008000800 */
[----:B------:R-:W3:Y:S01]  /*0a40*/  LDCU UR5, c[0x0][0x380] ;  /* 0x00007000ff0577ac */ /* 0x000ee20008000800 */
[----:B--2---:R-:W-:-:S04]  /*0a50*/  UIADD3 UR6, UPT, UPT, UR4, UR6, URZ ;  /* 0x0000000604067290 */ /* 0x004fc8000fffe0ff */
[----:B---3--:R-:W-:-:S09]  /*0a60*/  UISETP.GE.AND UP0, UPT, UR6, UR5, UPT ;  /* 0x000000050600728c */ /* 0x008fd2000bf06270 */
[----:B------:R-:W-:Y:S05]  /*0a70*/  BRA.U !UP0, `(.L_x_14) ;  /* 0xfffffff908247547 */ /* 0x000fea000b83ffff */
[----:B0-----:R-:W-:Y:S05]  /*0a80*/  EXIT ;  /* 0x000000000000794d */ /* 0x001fea0003800000 */
        .weak           $__internal_0_$__cuda_sm20_sqrt_rn_f32_slowpath
        .type           $__internal_0_$__cuda_sm20_sqrt_rn_f32_slowpath,@function
        .size           $__internal_0_$__cuda_sm20_sqrt_rn_f32_slowpath,($__internal_1_$__cuda_sm3x_div_rn_noftz_f32_slowpath - $__internal_0_$__cuda_sm20_sqrt_rn_f32_slowpath)
$__internal_0_$__cuda_sm20_sqrt_rn_f32_slowpath:
[----:B------:R-:W-:-:S13]  /*0a90*/  LOP3.LUT P0, RZ, R26, 0x7fffffff, RZ, 0xc0, !PT ;  /* 0x7fffffff1aff7812 */ /* 0x000fda000780c0ff */
[----:B------:R-:W-:Y:S01]  /*0aa0*/  @!P0 MOV R3, R26 ;  /* 0x0000001a00038202 */ /* 0x000fe20000000f00 */
[----:B------:R-:W-:Y:S06]  /*0ab0*/  @!P0 BRA `(.L_x_15) ;  /* 0x0000000000448947 */ /* 0x000fec0003800000 */
[----:B------:R-:W-:Y:S01]  /*0ac0*/  FSETP.GEU.FTZ.AND P0, PT, R26, RZ, PT ;  /* 0x000000ff1a00720b */ /* 0x000fe20003f1e000 */
[----:B------:R-:W-:-:S12]  /*0ad0*/  IMAD.MOV.U32 R2, RZ, RZ, R26 ;  /* 0x000000ffff027224 */ /* 0x000fd800078e001a */
[----:B------:R-:W-:Y:S01]  /*0ae0*/  @!P0 IMAD.MOV.U32 R3, RZ, RZ, 0x7fffffff ;  /* 0x7fffffffff038424 */ /* 0x000fe200078e00ff */
[----:B------:R-:W-:Y:S06]  /*0af0*/  @!P0 BRA `(.L_x_15) ;  /* 0x0000000000348947 */ /* 0x000fec0003800000 */
[----:B------:R-:W-:-:S13]  /*0b00*/  FSETP.GTU.FTZ.AND P0, PT, |R2|, +INF , PT ;  /* 0x7f8000000200780b */ /* 0x000fda0003f1c200 */
[----:B------:R-:W-:Y:S01]  /*0b10*/  @P0 FADD.FTZ R3, R2, 1 ;  /* 0x3f80000002030421 */ /* 0x000fe20000010000 */
[----:B------:R-:W-:Y:S06]  /*0b20*/  @P0 BRA `(.L_x_15) ;  /* 0x0000000000280947 */ /* 0x000fec0003800000 */
[----:B------:R-:W-:-:S13]  /*0b30*/  FSETP.NEU.FTZ.AND P0, PT, |R2|, +INF , PT ;  /* 0x7f8000000200780b */ /* 0x000fda0003f1d200 */
[----:B------:R-:W-:-:S04]  /*0b40*/  @P0 FFMA R20, R2, 1.84467440737095516160e+19, RZ ;  /* 0x5f80000002140823 */ /* 0x000fc800000000ff */
[----:B------:R-:W0:Y:S02]  /*0b50*/  @P0 MUFU.RSQ R3, R20 ;  /* 0x0000001400030308 */ /* 0x000e240000001400 */
[----:B0-----:R-:W-:Y:S01]  /*0b60*/  @P0 FMUL.FTZ R21, R20, R3 ;  /* 0x0000000314150220 */ /* 0x001fe20000410000 */
[----:B------:R-:W-:Y:S01]  /*0b70*/  @P0 FMUL.FTZ R23, R3, 0.5 ;  /* 0x3f00000003170820 */ /* 0x000fe20000410000 */
[----:B------:R-:W-:Y:S02]  /*0b80*/  @!P0 IMAD.MOV.U32 R3, RZ, RZ, R2 ;  /* 0x000000ffff038224 */ /* 0x000fe400078e0002 */
[----:B------:R-:W-:-:S04]  /*0b90*/  @P0 FADD.FTZ R22, -R21, -RZ ;  /* 0x800000ff15160221 */ /* 0x000fc80000010100 */
[----:B------:R-:W-:-:S04]  /*0ba0*/  @P0 FFMA R22, R21, R22, R20 ;  /* 0x0000001615160223 */ /* 0x000fc80000000014 */
[----:B------:R-:W-:-:S04]  /*0bb0*/  @P0 FFMA R22, R22, R23, R21 ;  /* 0x0000001716160223 */ /* 0x000fc80000000015 */
[----:B------:R-:W-:-:S07]  /*0bc0*/  @P0 FMUL.FTZ R3, R22, 2.3283064365386962891e-10 ;  /* 0x2f80000016030820 */ /* 0x000fce0000410000 */
.L_x_15:
[----:B------:R-:W-:Y:S01]  /*0bd0*/  MOV R20, R3 ;  /* 0x0000000300147202 */ /* 0x000fe20000000f00 */
[----:B------:R-:W-:Y:S02]  /*0be0*/  IMAD.MOV.U32 R2, RZ, RZ, R24 ;  /* 0x000000ffff027224 */ /* 0x000fe400078e0018 */
[----:B------:R-:W-:-:S04]  /*0bf0*/  IMAD.MOV.U32 R3, RZ, RZ, 0x0 ;  /* 0x00000000ff037424 */ /* 0x000fc800078e00ff */
[----:B------:R-:W-:Y:S05]  /*0c00*/  RET.REL.NODEC R2 `(_Z13matchcostgradiiiPKfS0_S0_Pf) ;  /* 0xfffffff002fc7950 */ /* 0x000fea0003c3ffff */
        .weak           $__internal_1_$__cuda_sm3x_div_rn_noftz_f32_slowpath
        .type           $__internal_1_$__cuda_sm3x_div_rn_noftz_f32_slowpath,@function
        .size           $__internal_1_$__cuda_sm3x_div_rn_noftz_f32_slowpath,(.L_x_175 - $__internal_1_$__cuda_sm3x_div_rn_noftz_f32_slowpath)
$__internal_1_$__cuda_sm3x_div_rn_noftz_f32_slowpath:
[--C-:B------:R-:W-:Y:S01]  /*0c10*/  SHF.R.U32.HI R20, RZ, 0x17, R3.reuse ;  /* 0x00000017ff147819 */ /* 0x100fe20000011603 */
[----:B------:R-:W-:Y:S01]  /*0c20*/  BSSY.RECONVERGENT B2, `(.L_x_16) ;  /* 0x0000064000027945 */ /* 0x000fe20003800200 */
[--C-:B------:R-:W-:Y:S01]  /*0c30*/  SHF.R.U32.HI R21, RZ, 0x17, R0.reuse ;  /* 0x00000017ff157819 */ /* 0x100fe20000011600 */
[----:B------:R-:W-:Y:S01]  /*0c40*/  IMAD.MOV.U32 R23, RZ, RZ, R0 ;  /* 0x000000ffff177224 */ /* 0x000fe200078e0000 */
[----:B------:R-:W-:Y:S01]  /*0c50*/  LOP3.LUT R20, R20, 0xff, RZ, 0xc0, !PT ;  /* 0x000000ff14147812 */ /* 0x000fe200078ec0ff */
[----:B------:R-:W-:Y:S01]  /*0c60*/  IMAD.MOV.U32 R24, RZ, RZ, R3 ;  /* 0x000000ffff187224 */ /* 0x000fe200078e0003 */
[----:B------:R-:W-:-:S03]  /*0c70*/  LOP3.LUT R21, R21, 0xff, RZ, 0xc0, !PT ;  /* 0x000000ff15157812 */ /* 0x000fc600078ec0ff */
[----:B------:R-:W-:Y:S01]  /*0c80*/  VIADD R26, R20, 0xffffffff ;  /* 0xffffffff141a7836 */ /* 0x000fe20000000000 */
[----:B------:R-:W-:-:S04]  /*0c90*/  IADD3 R25, PT, PT, R21, -0x1, RZ ;  /* 0xffffffff15197810 */ /* 0x000fc80007ffe0ff */
[----:B------:R-:W-:-:S04]  /*0ca0*/  ISETP.GT.U32.AND P0, PT, R26, 0xfd, PT ;  /* 0x000000fd1a00780c */ /* 0x000fc80003f04070 */
[----:B------:R-:W-:-:S13]  /*0cb0*/  ISETP.GT.U32.OR P0, PT, R25, 0xfd, P0 ;  /* 0x000000fd1900780c */ /* 0x000fda0000704470 */
[----:B------:R-:W-:Y:S01]  /*0cc0*/  @!P0 IMAD.MOV.U32 R2, RZ, RZ, RZ ;  /* 0x000000ffff028224 */ /* 0x000fe200078e00ff */
[----:B------:R-:W-:Y:S06]  /*0cd0*/  @!P0 BRA `(.L_x_17) ;  /* 0x00000000005c8947 */ /* 0x000fec0003800000 */
[----:B------:R-:W-:Y:S02]  /*0ce0*/  FSETP.GTU.FTZ.AND P0, PT, |R0|, +INF , PT ;  /* 0x7f8000000000780b */ /* 0x000fe40003f1c200 */
[----:B------:R-:W-:-:S04]  /*0cf0*/  FSETP.GTU.FTZ.AND P1, PT, |R3|, +INF , PT ;  /* 0x7f8000000300780b */ /* 0x000fc80003f3c200 */
[----:B------:R-:W-:-:S13]  /*0d00*/  PLOP3.LUT P0, PT, P0, P1, PT, 0xf8, 0x8f ;  /* 0x00000000008f781c */ /* 0x000fda0000703f70 */
[----:B------:R-:W-:Y:S05]  /*0d10*/  @P0 BRA `(.L_x_18) ;  /* 0x00000004004c0947 */ /* 0x000fea0003800000 */
[----:B------:R-:W-:-:S13]  /*0d20*/  LOP3.LUT P0, RZ, R24, 0x7fffffff, R23, 0xc8, !PT ;  /* 0x7fffffff18ff7812 */ /* 0x000fda000780c817 */
[----:B------:R-:W-:Y:S05]  /*0d30*/  @!P0 BRA `(.L_x_19) ;  /* 0x00000004003c8947 */ /* 0x000fea0003800000 */
[C---:B------:R-:W-:Y:S02]  /*0d40*/  FSETP.NEU.FTZ.AND P2, PT, |R0|.reuse, +INF , PT ;  /* 0x7f8000000000780b */ /* 0x040fe40003f5d200 */
[----:B------:R-:W-:Y:S02]  /*0d50*/  FSETP.NEU.FTZ.AND P1, PT, |R3|, +INF , PT ;  /* 0x7f8000000300780b */ /* 0x000fe40003f3d200 */
[----:B------:R-:W-:-:S11]  /*0d60*/  FSETP.NEU.FTZ.AND P0, PT, |R0|, +INF , PT ;  /* 0x7f8000000000780b */ /* 0x000fd60003f1d200 */
[----:B------:R-:W-:Y:S05]  /*0d70*/  @!P1 BRA !P2, `(.L_x_19) ;  /* 0x00000004002c9947 */ /* 0x000fea0005000000 */
[----:B------:R-:W-:-:S04]  /*0d80*/  LOP3.LUT P2, RZ, R23, 0x7fffffff, RZ, 0xc0, !PT ;  /* 0x7fffffff17ff7812 */ /* 0x000fc8000784c0ff */
[----:B------:R-:W-:-:S13]  /*0d90*/  PLOP3.LUT P1, PT, P1, P2, PT, 0x2f, 0xf2 ;  /* 0x0000000000f2781c */ /* 0x000fda0000f24577 */
[----:B------:R-:W-:Y:S05]  /*0da0*/  @P1 BRA `(.L_x_20) ;  /* 0x0000000400181947 */ /* 0x000fea0003800000 */
[----:B------:R-:W-:-:S04]  /*0db0*/  LOP3.LUT P1, RZ, R24, 0x7fffffff, RZ, 0xc0, !PT ;  /* 0x7fffffff18ff7812 */ /* 0x000fc8000782c0ff */
[----:B------:R-:W-:-:S13]  /*0dc0*/  PLOP3.LUT P0, PT, P0, P1, PT, 0x2f, 0xf2 ;  /* 0x0000000000f2781c */ /* 0x000fda0000702577 */
[----:B------:R-:W-:Y:S05]  /*0dd0*/  @P0 BRA `(.L_x_21) ;  /* 0x0000000400000947 */ /* 0x000fea0003800000 */
[----:B------:R-:W-:Y:S02]  /*0de0*/  ISETP.GE.AND P0, PT, R25, RZ, PT ;  /* 0x000000ff1900720c */ /* 0x000fe40003f06270 */
[----:B------:R-:W-:-:S11]  /*0df0*/  ISETP.GE.AND P1, PT, R26, RZ, PT ;  /* 0x000000ff1a00720c */ /* 0x000fd60003f26270 */
[----:B------:R-:W-:Y:S01]  /*0e00*/  @P0 MOV R2, RZ ;  /* 0x000000ff00020202 */ /* 0x000fe20000000f00 */
[----:B------:R-:W-:Y:S02]  /*0e10*/  @!P0 IMAD.MOV.U32 R2, RZ, RZ, -0x40 ;  /* 0xffffffc0ff028424 */ /* 0x000fe400078e00ff */
[----:B------:R-:W-:Y:S01]  /*0e20*/  @!P0 FFMA R23, R0, 1.84467440737095516160e+19, RZ ;  /* 0x5f80000000178823 */ /* 0x000fe200000000ff */
[----:B------:R-:W-:Y:S01]  /*0e30*/  @!P1 FFMA R24, R3, 1.84467440737095516160e+19, RZ ;  /* 0x5f80000003189823 */ /* 0x000fe200000000ff */
[----:B------:R-:W-:-:S07]  /*0e40*/  @!P1 VIADD R2, R2, 0x40 ;  /* 0x0000004002029836 */ /* 0x000fce0000000000 */
.L_x_17:
[----:B------:R-:W-:Y:S01]  /*0e50*/  LEA R3, R20, 0xc0800000, 0x17 ;  /* 0xc080000014037811 */ /* 0x000fe200078eb8ff */
[----:B------:R-:W-:Y:S01]  /*0e60*/  BSSY.RECONVERGENT B3, `(.L_x_22) ;  /* 0x0000036000037945 */ /* 0x000fe20003800200 */
[----:B------:R-:W-:-:S03]  /*0e70*/  IADD3 R21, PT, PT, R21, -0x7f, RZ ;  /* 0xffffff8115157810 */ /* 0x000fc60007ffe0ff */
[----:B------:R-:W-:Y:S02]  /*0e80*/  IMAD.IADD R25, R24, 0x1, -R3 ;  /* 0x0000000118197824 */ /* 0x000fe400078e0a03 */
[C---:B------:R-:W-:Y:S01]  /*0e90*/  IMAD R0, R21.reuse, -0x800000, R23 ;  /* 0xff80000015007824 */ /* 0x040fe200078e0217 */
[----:B------:R-:W-:Y:S01]  /*0ea0*/  IADD3 R21, PT, PT, R21, 0x7f, -R20 ;  /* 0x0000007f15157810 */ /* 0x000fe20007ffe814 */
[----:B------:R-:W0:Y:S01]  /*0eb0*/  MUFU.RCP R24, R25 ;  /* 0x0000001900187308 */ /* 0x000e220000001000 */
[----:B------:R-:W-:-:S03]  /*0ec0*/  FADD.FTZ R3, -R25, -RZ ;  /* 0x800000ff19037221 */ /* 0x000fc60000010100 */
[----:B------:R-:W-:Y:S02]  /*0ed0*/  IMAD.IADD R21, R21, 0x1, R2 ;  /* 0x0000000115157824 */ /* 0x000fe400078e0202 */
[----:B0-----:R-:W-:-:S04]  /*0ee0*/  FFMA R27, R24, R3, 1 ;  /* 0x3f800000181b7423 */ /* 0x001fc80000000003 */
[----:B------:R-:W-:-:S04]  /*0ef0*/  FFMA R23, R24, R27, R24 ;  /* 0x0000001b18177223 */ /* 0x000fc80000000018 */
[----:B------:R-:W-:-:S04]  /*0f00*/  FFMA R24, R0, R23, RZ ;  /* 0x0000001700187223 */ /* 0x000fc800000000ff */
[----:B------:R-:W-:-:S04]  /*0f10*/  FFMA R26, R3, R24, R0 ;  /* 0x00000018031a7223 */ /* 0x000fc80000000000 */
[----:B------:R-:W-:-:S04]  /*0f20*/  FFMA R24, R23, R26, R24 ;  /* 0x0000001a17187223 */ /* 0x000fc80000000018 */
[----:B------:R-:W-:-:S04]  /*0f30*/  FFMA R3, R3, R24, R0 ;  /* 0x0000001803037223 */ /* 0x000fc80000000000 */
[----:B------:R-:W-:-:S05]  /*0f40*/  FFMA R0, R23, R3, R24 ;  /* 0x0000000317007223 */ /* 0x000fca0000000018 */
[----:B------:R-:W-:-:S04]  /*0f50*/  SHF.R.U32.HI R20, RZ, 0x17, R0 ;  /* 0x00000017ff147819 */ /* 0x000fc80000011600 */
[----:B------:R-:W-:-:S05]  /*0f60*/  LOP3.LUT R2, R20, 0xff, RZ, 0xc0, !PT ;  /* 0x000000ff14027812 */ /* 0x000fca00078ec0ff */
[----:B------:R-:W-:-:S04]  /*0f70*/  IMAD.IADD R2, R2, 0x1, R21 ;  /* 0x0000000102027824 */ /* 0x000fc800078e0215 */
[----:B------:R-:W-:-:S05]  /*0f80*/  VIADD R20, R2, 0xffffffff ;  /* 0xffffffff02147836 */ /* 0x000fca0000000000 */
[----:B------:R-:W-:-:S13]  /*0f90*/  ISETP.GE.U32.AND P0, PT, R20, 0xfe, PT ;  /* 0x000000fe1400780c */ /* 0x000fda0003f06070 */
[----:B------:R-:W-:Y:S05]  /*0fa0*/  @!P0 BRA `(.L_x_23) ;  /* 0x0000000000808947 */ /* 0x000fea0003800000 */
[----:B------:R-:W-:-:S13]  /*0fb0*/  ISETP.GT.AND P0, PT, R2, 0xfe, PT ;  /* 0x000000fe0200780c */ /* 0x000fda0003f04270 */
[----:B------:R-:W-:Y:S05]  /*0fc0*/  @P0 BRA `(.L_x_24) ;  /* 0x00000000006c0947 */ /* 0x000fea0003800000 */
[----:B------:R-:W-:-:S13]  /*0fd0*/  ISETP.GE.AND P0, PT, R2, 0x1, PT ;  /* 0x000000010200780c */ /* 0x000fda0003f06270 */
[----:B------:R-:W-:Y:S05]  /*0fe0*/  @P0 BRA `(.L_x_25) ;  /* 0x0000000000740947 */ /* 0x000fea0003800000 */
[----:B------:R-:W-:Y:S02]  /*0ff0*/  ISETP.GE.AND P0, PT, R2, -0x18, PT ;  /* 0xffffffe80200780c */ /* 0x000fe40003f06270 */
[----:B------:R-:W-:-:S11]  /*1000*/  LOP3.LUT R0, R0, 0x80000000, RZ, 0xc0, !PT ;  /* 0x8000000000007812 */ /* 0x000fd600078ec0ff */
[----:B------:R-:W-:Y:S05]  /*1010*/  @!P0 BRA `(.L_x_25) ;  /* 0x0000000000688947 */ /* 0x000fea0003800000 */
[CCC-:B------:R-:W-:Y:S01]  /*1020*/  FFMA.RZ R20, R23.reuse, R3.reuse, R24.reuse ;  /* 0x0000000317147223 */ /* 0x1c0fe2000000c018 */
[C---:B------:R-:W-:Y:S02]  /*1030*/  ISETP.NE.AND P2, PT, R2.reuse, RZ, PT ;  /* 0x000000ff0200720c */ /* 0x040fe40003f45270 */
[----:B------:R-:W-:Y:S02]  /*1040*/  ISETP.NE.AND P1, PT, R2, RZ, PT ;  /* 0x000000ff0200720c */ /* 0x000fe40003f25270 */
[----:B------:R-:W-:Y:S01]  /*1050*/  LOP3.LUT R21, R20, 0x7fffff, RZ, 0xc0, !PT ;  /* 0x007fffff14157812 */ /* 0x000fe200078ec0ff */
[CCC-:B------:R-:W-:Y:S01]  /*1060*/  FFMA.RP R20, R23.reuse, R3.reuse, R24.reuse ;  /* 0x0000000317147223 */ /* 0x1c0fe20000008018 */
[----:B------:R-:W-:Y:S01]  /*1070*/  FFMA.RM R3, R23, R3, R24 ;  /* 0x0000000317037223 */ /* 0x000fe20000004018 */
[----:B------:R-:W-:Y:S01]  /*1080*/  IADD3 R24, PT, PT, R2, 0x20, RZ ;  /* 0x0000002002187810 */ /* 0x000fe20007ffe0ff */
[----:B------:R-:W-:Y:S01]  /*1090*/  IMAD.MOV R2, RZ, RZ, -R2 ;  /* 0x000000ffff027224 */ /* 0x000fe200078e0a02 */
[----:B------:R-:W-:-:S02]  /*10a0*/  LOP3.LUT R21, R21, 0x800000, RZ, 0xfc, !PT ;  /* 0x0080000015157812 */ /* 0x000fc400078efcff */
[----:B------:R-:W-:Y:S02]  /*10b0*/  FSETP.NEU.FTZ.AND P0, PT, R20, R3, PT ;  /* 0x000000031400720b */ /* 0x000fe40003f1d000 */
[----:B------:R-:W-:Y:S02]  /*10c0*/  SHF.L.U32 R24, R21, R24, RZ ;  /* 0x0000001815187219 */ /* 0x000fe400000006ff */
[----:B------:R-:W-:Y:S02]  /*10d0*/  SEL R2, R2, RZ, P2 ;  /* 0x000000ff02027207 */ /* 0x000fe40001000000 */
[----:B------:R-:W-:Y:S02]  /*10e0*/  ISETP.NE.AND P1, PT, R24, RZ, P1 ;  /* 0x000000ff1800720c */ /* 0x000fe40000f25270 */
[----:B------:R-:W-:Y:S02]  /*10f0*/  SHF.R.U32.HI R2, RZ, R2, R21 ;  /* 0x00000002ff027219 */ /* 0x000fe40000011615 */
[----:B------:R-:W-:-:S02]  /*1100*/  PLOP3.LUT P0, PT, P0, P1, PT, 0xf8, 0x8f ;  /* 0x00000000008f781c */ /* 0x000fc40000703f70 */
[----:B------:R-:W-:Y:S02]  /*1110*/  SHF.R.U32.HI R20, RZ, 0x1, R2 ;  /* 0x00000001ff147819 */ /* 0x000fe40000011602 */
[----:B------:R-:W-:-:S04]  /*1120*/  SEL R3, RZ, 0x1, !P0 ;  /* 0x00000001ff037807 */ /* 0x000fc80004000000 */
[----:B------:R-:W-:-:S04]  /*1130*/  LOP3.LUT R3, R3, 0x1, R20, 0xf8, !PT ;  /* 0x0000000103037812 */ /* 0x000fc800078ef814 */
[----:B------:R-:W-:-:S05]  /*1140*/  LOP3.LUT R3, R3, R2, RZ, 0xc0, !PT ;  /* 0x0000000203037212 */ /* 0x000fca00078ec0ff */
[----:B------:R-:W-:-:S05]  /*1150*/  IMAD.IADD R3, R20, 0x1, R3 ;  /* 0x0000000114037824 */ /* 0x000fca00078e0203 */
[----:B------:R-:W-:Y:S01]  /*1160*/  LOP3.LUT R0, R3, R0, RZ, 0xfc, !PT ;  /* 0x0000000003007212 */ /* 0x000fe200078efcff */
[----:B------:R-:W-:Y:S06]  /*1170*/  BRA `(.L_x_25) ;  /* 0x0000000000107947 */ /* 0x000fec0003800000 */
.L_x_24:
[----:B------:R-:W-:-:S04]  /*1180*/  LOP3.LUT R0, R0, 0x80000000, RZ, 0xc0, !PT ;  /* 0x8000000000007812 */ /* 0x000fc800078ec0ff */
[----:B------:R-:W-:Y:S01]  /*1190*/  LOP3.LUT R0, R0, 0x7f800000, RZ, 0xfc, !PT ;  /* 0x7f80000000007812 */ /* 0x000fe200078efcff */
[----:B------:R-:W-:Y:S06]  /*11a0*/  BRA `(.L_x_25) ;  /* 0x0000000000047947 */ /* 0x000fec0003800000 */
.L_x_23:
[----:B------:R-:W-:-:S07]  /*11b0*/  LEA R0, R21, R0, 0x17 ;  /* 0x0000000015007211 */ /* 0x000fce00078eb8ff */
.L_x_25:
[----:B------:R-:W-:Y:S05]  /*11c0*/  BSYNC.RECONVERGENT B3 ;  /* 0x0000000000037941 */ /* 0x000fea0003800200 */
.L_x_22:
[----:B------:R-:W-:Y:S05]  /*11d0*/  BRA `(.L_x_26) ;  /* 0x0000000000207947 */ /* 0x000fea0003800000 */
.L_x_21:
[----:B------:R-:W-:-:S04]  /*11e0*/  LOP3.LUT R0, R24, 0x80000000, R23, 0x48, !PT ;  /* 0x8000000018007812 */ /* 0x000fc800078e4817 */
[----:B------:R-:W-:Y:S01]  /*11f0*/  LOP3.LUT R0, R0, 0x7f800000, RZ, 0xfc, !PT ;  /* 0x7f80000000007812 */ /* 0x000fe200078efcff */
[----:B------:R-:W-:Y:S06]  /*1200*/  BRA `(.L_x_26) ;  /* 0x0000000000147947 */ /* 0x000fec0003800000 */
.L_x_20:
[----:B------:R-:W-:Y:S01]  /*1210*/  LOP3.LUT R0, R24, 0x80000000, R23, 0x48, !PT ;  /* 0x8000000018007812 */ /* 0x000fe200078e4817 */
[----:B------:R-:W-:Y:S06]  /*1220*/  BRA `(.L_x_26) ;  /* 0x00000000000c7947 */ /* 0x000fec0003800000 */
.L_x_19:
[----:B------:R-:W0:Y:S01]  /*1230*/  MUFU.RSQ R0, -QNAN ;  /* 0xffc0000000007908 */ /* 0x000e220000001400 */
[----:B------:R-:W-:Y:S05]  /*1240*/  BRA `(.L_x_26) ;  /* 0x0000000000047947 */ /* 0x000fea0003800000 */
.L_x_18:
[----:B------:R-:W-:-:S07]  /*1250*/  FADD.FTZ R0, R0, R3 ;  /* 0x0000000300007221 */ /* 0x000fce0000010000 */
.L_x_26:
[----:B------:R-:W-:Y:S05]  /*1260*/  BSYNC.RECONVERGENT B2 ;  /* 0x0000000000027941 */ /* 0x000fea0003800200 */
.L_x_16:
[----:B------:R-:W-:-:S04]  /*1270*/  IMAD.MOV.U32 R23, RZ, RZ, 0x0 ;  /* 0x00000000ff177424 */ /* 0x000fc800078e00ff */
[----:B0-----:R-:W-:Y:S05]  /*1280*/  RET.REL.NODEC R22 `(_Z13matchcostgradiiiPKfS0_S0_Pf) ;  /* 0xffffffec165c7950 */ /* 0x001fea0003c3ffff */
.L_x_27:
[----:B------:R-:W-:-:S00]  /*1290*/  BRA `(.L_x_27) ;  /* 0xfffffffc00fc7947 */ /* 0x000fc0000383ffff */
[----:B------:R-:W-:-:S00]  /*12a0*/  NOP ;  /* 0x0000000000007918 */ /* 0x000fc00000000000 */
        /* <DEDUP_REMOVED lines=13> */
.L_x_175:


//--------------------- .text._Z9matchcostiiiPKfS0_S0_Pf --------------------------
	.section	.text._Z9matchcostiiiPKfS0_S0_Pf,"ax",@progbits
	.align	128
        .global         _Z9matchcostiiiPKfS0_S0_Pf
        .type           _Z9matchcostiiiPKfS0_S0_Pf,@function
        .size           _Z9matchcostiiiPKfS0_S0_Pf,(.L_x_176 - _Z9matchcostiiiPKfS0_S0_Pf)
        .other          _Z9matchcostiiiPKfS0_S0_Pf,@"STO_CUDA_ENTRY STV_DEFAULT"
_Z9matchcostiiiPKfS0_S0_Pf:
.text._Z9matchcostiiiPKfS0_S0_Pf:
[----:B------:R-:W-:Y:S08]  /*0000*/  LDC R1, c[0x0][0x37c] ;  /* 0x0000df00ff017b82 */ /* 0x000ff00000000800 */
[----:B------:R-:W0:Y:S08]  /*0010*/  S2UR UR7, SR_CTAID.X ;  /* 0x00000000000779c3 */ /* 0x000e300000002500 */
[----:B------:R-:W0:Y:S02]  /*0020*/  LDC R0, c[0x0][0x380] ;  /* 0x0000e000ff007b82 */ /* 0x000e240000000800 */
[----:B0-----:R-:W-:-:S13]  /*0030*/  ISETP.LE.AND P0, PT, R0, UR7, PT ;  /* 0x0000000700007c0c */ /* 0x001fda000bf03270 */
[----:B------:R-:W-:Y:S05]  /*0040*/  @P0 EXIT ;  /* 0x000000000000094d */ /* 0x000fea0003800000 */
[----:B------:R-:W0:Y:S01]  /*0050*/  S2R R0, SR_TID.X ;  /* 0x0000000000007919 */ /* 0x000e220000002100 */
[----:B------:R-:W1:Y:S01]  /*0060*/  S2UR UR5, SR_CgaCtaId ;  /* 0x00000000000579c3 */ /* 0x000e620000008800 */
[----:B------:R-:W2:Y:S01]  /*0070*/  LDCU UR6, c[0x0][0x388] ;  /* 0x00007100ff0677ac */ /* 0x000ea20008000800 */
[----:B------:R-:W-:Y:S01]  /*0080*/  UMOV UR4, 0x400 ;  /* 0x0000040000047882 */ /* 0x000fe20000000000 */
[----:B------:R-:W3:Y:S01]  /*0090*/  LDCU UR11, c[0x0][0x360] ;  /* 0x00006c00ff0b77ac */ /* 0x000ee20008000800 */
[----:B------:R-:W4:Y:S01]  /*00a0*/  LDCU.64 UR12, c[0x0][0x358] ;  /* 0x00006b00ff0c77ac */ /* 0x000f220008000a00 */
[----:B------:R-:W0:Y:S01]  /*00b0*/  LDCU UR14, c[0x0][0x370] ;  /* 0x00006e00ff0e77ac */ /* 0x000e220008000800 */
[----:B--2---:R-:W-:Y:S02]  /*00c0*/  USHF.L.U32 UR6, UR6, 0x1, URZ ;  /* 0x0000000106067899 */ /* 0x004fe400080006ff */
[----:B-1----:R-:W-:-:S03]  /*00d0*/  ULEA UR4, UR5, UR4, 0x18 ;  /* 0x0000000405047291 */ /* 0x002fc6000f8ec0ff */
[----:B------:R-:W-:-:S03]  /*00e0*/  UMOV UR5, UR7 ;  /* 0x0000000700057c82 */ /* 0x000fc60008000000 */
[----:B0--34-:R-:W-:-:S07]  /*00f0*/  LEA R17, R0, UR4, 0x2 ;  /* 0x0000000400117c11 */ /* 0x019fce000f8e10ff */
.L_x_88:
[----:B0-----:R-:W0:Y:S01]  /*0100*/  LDCU UR4, c[0x0][0x388] ;  /* 0x00007100ff0477ac */ /* 0x001e220008000800 */
[----:B------:R-:W-:Y:S01]  /*0110*/  HFMA2 R20, -RZ, RZ, 0, 0 ;  /* 0x00000000ff147431 */ /* 0x000fe200000001ff */
[----:B0-----:R-:W-:-:S09]  /*0120*/  UISETP.GE.AND UP0, UPT, UR4, 0x1, UPT ;  /* 0x000000010400788c */ /* 0x001fd2000bf06270 */
[----:B-----5:R-:W-:Y:S05]  /*0130*/  BRA.U !UP0, `(.L_x_28) ;  /* 0x0000001d08407547 */ /* 0x020fea000b800000 */
[----:B------:R-:W0:Y:S01]  /*0140*/  LDCU UR4, c[0x0][0x384] ;  /* 0x00007080ff0477ac */ /* 0x000e220008000800 */
[----:B------:R-:W-:Y:S02]  /*0150*/  MOV R3, UR6 ;  /* 0x0000000600037c02 */ /* 0x000fe40008000f00 */
[----:B------:R-:W-:Y:S02]  /*0160*/  MOV R20, RZ ;  /* 0x000000ff00147202 */ /* 0x000fe40000000f00 */
[----:B------:R-:W-:Y:S01]  /*0170*/  MOV R16, RZ ;  /* 0x000000ff00107202 */ /* 0x000fe20000000f00 */
[----:B------:R-:W-:Y:S01]  /*0180*/  IMAD R2, R3, UR5, R0 ;  /* 0x0000000503027c24 */ /* 0x000fe2000f8e0200 */
[----:B0-----:R-:W-:-:S03]  /*0190*/  UIMAD UR8, UR5, UR4, URZ ;  /* 0x00000004050872a4 */ /* 0x001fc6000f8e02ff */
[----:B------:R-:W-:-:S09]  /*01a0*/  UMOV UR4, URZ ;  /* 0x000000ff00047c82 */ /* 0x000fd20008000000 */
.L_x_85:
[----:B------:R-:W0:Y:S01]  /*01b0*/  LDC R3, c[0x0][0x388] ;  /* 0x0000e200ff037b82 */ /* 0x000e220000000800 */
[----:B------:R-:W-:Y:S01]  /*01c0*/  UIADD3 UR9, UPT, UPT, UR4, 0x100, URZ ;  /* 0x0000010004097890 */ /* 0x000fe2000fffe0ff */
[----:B------:R-:W-:Y:S05]  /*01d0*/  BSSY.RECONVERGENT B0, `(.L_x_29) ;  /* 0x0000018000007945 */ /* 0x000fea0003800200 */
[----:B0-----:R-:W-:-:S04]  /*01e0*/  VIMNMX R3, PT, PT, R3, UR9, PT ;  /* 0x0000000903037c48 */ /* 0x001fc8000bfe0100 */
[----:B------:R-:W-:-:S04]  /*01f0*/  IADD3 R4, PT, PT, R3, -UR4, RZ ;  /* 0x8000000403047c10 */ /* 0x000fc8000fffe0ff */
[----:B------:R-:W-:-:S04]  /*0200*/  SHF.L.U32 R13, R4, 0x1, RZ ;  /* 0x00000001040d7819 */ /* 0x000fc800000006ff */
[----:B------:R-:W-:-:S13]  /*0210*/  ISETP.GE.AND P0, PT, R0, R13, PT ;  /* 0x0000000d0000720c */ /* 0x000fda0003f06270 */
[----:B-----5:R-:W-:Y:S05]  /*0220*/  @P0 BRA `(.L_x_30) ;  /* 0x0000000000480947 */ /* 0x020fea0003800000 */
[----:B------:R-:W0:Y:S01]  /*0230*/  S2UR UR10, SR_CgaCtaId ;  /* 0x00000000000a79c3 */ /* 0x000e220000008800 */
[----:B------:R-:W-:Y:S01]  /*0240*/  UMOV UR7, 0x400 ;  /* 0x0000040000077882 */ /* 0x000fe20000000000 */
[----:B------:R-:W-:Y:S01]  /*0250*/  MOV R11, UR4 ;  /* 0x00000004000b7c02 */ /* 0x000fe20008000f00 */
[----:B------:R-:W-:Y:S01]  /*0260*/  UIADD3 UR7, UPT, UPT, UR7, 0x800, URZ ;  /* 0x0000080007077890 */ /* 0x000fe2000fffe0ff */
[----:B------:R-:W-:Y:S02]  /*0270*/  MOV R10, R0 ;  /* 0x00000000000a7202 */ /* 0x000fe40000000f00 */
[----:B------:R-:W-:Y:S02]  /*0280*/  LEA R11, R11, R2, 0x1 ;  /* 0x000000020b0b7211 */ /* 0x000fe400078e08ff */
[----:B------:R-:W1:Y:S01]  /*0290*/  LDC.64 R6, c[0x0][0x398] ;  /* 0x0000e600ff067b82 */ /* 0x000e620000000a00 */
[----:B0-----:R-:W-:-:S06]  /*02a0*/  ULEA UR7, UR10, UR7, 0x18 ;  /* 0x000000070a077291 */ /* 0x001fcc000f8ec0ff */
[----:B------:R-:W-:-:S07]  /*02b0*/  LEA R5, R0, UR7, 0x2 ;  /* 0x0000000700057c11 */ /* 0x000fce000f8e10ff */
.L_x_31:
[----:B-1----:R-:W-:-:S06]  /*02c0*/  IMAD.WIDE R8, R11, 0x4, R6 ;  /* 0x000000040b087825 */ /* 0x002fcc00078e0206 */
[----:B------:R-:W2:Y:S01]  /*02d0*/  LDG.E.CONSTANT R8, desc[UR12][R8.64] ;  /* 0x0000000c08087981 */ /* 0x000ea2000c1e9900 */
[----:B------:R-:W-:Y:S02]  /*02e0*/  IADD3 R10, PT, PT, R10, UR11, RZ ;  /* 0x0000000b0a0a7c10 */ /* 0x000fe4000fffe0ff */
[----:B------:R-:W-:Y:S02]  /*02f0*/  MOV R12, UR11 ;  /* 0x0000000b000c7c02 */ /* 0x000fe40008000f00 */
[----:B------:R-:W-:Y:S02]  /*0300*/  ISETP.GE.AND P0, PT, R10, R13, PT ;  /* 0x0000000d0a00720c */ /* 0x000fe40003f06270 */
[----:B------:R-:W-:Y:S01]  /*0310*/  IADD3 R11, PT, PT, R11, UR11, RZ ;  /* 0x0000000b0b0b7c10 */ /* 0x000fe2000fffe0ff */
[----:B--2---:R0:W-:Y:S02]  /*0320*/  STS [R5], R8 ;  /* 0x0000000805007388 */ /* 0x0041e40000000800 */
[----:B0-----:R-:W-:-:S08]  /*0330*/  LEA R5, R12, R5, 0x2 ;  /* 0x000000050c057211 */ /* 0x001fd000078e10ff */
[----:B------:R-:W-:Y:S05]  /*0340*/  @!P0 BRA `(.L_x_31) ;  /* 0xfffffffc00dc8947 */ /* 0x000fea000383ffff */
.L_x_30:
[----:B------:R-:W-:Y:S05]  /*0350*/  BSYNC.RECONVERGENT B0 ;  /* 0x0000000000007941 */ /* 0x000fea0003800200 */
.L_x_29:
[----:B------:R-:W0:Y:S01]  /*0360*/  LDCU UR7, c[0x0][0x384] ;  /* 0x00007080ff0777ac */ /* 0x000e220008000800 */
[----:B------:R-:W-:Y:S01]  /*0370*/  BSSY.RECONVERGENT B0, `(.L_x_32) ;  /* 0x00001a6000007945 */ /* 0x000fe20003800200 */
[C---:B------:R-:W-:Y:S01]  /*0380*/  LOP3.LUT R5, R3.reuse, 0x3, RZ, 0xc0, !PT ;  /* 0x0000000303057812 */ /* 0x040fe200078ec0ff */
[----:B------:R-:W1:Y:S01]  /*0390*/  LDCU UR15, c[0x0][0x384] ;  /* 0x00007080ff0f77ac */ /* 0x000e620008000800 */
[----:B------:R-:W-:Y:S01]  /*03a0*/  LOP3.LUT R6, R3, 0x7, RZ, 0xc0, !PT ;  /* 0x0000000703067812 */ /* 0x000fe200078ec0ff */
[----:B------:R-:W-:Y:S01]  /*03b0*/  BAR.SYNC.DEFER_BLOCKING 0x0 ;  /* 0x0000000000007b1d */ /* 0x000fe20000010000 */
[----:B0-----:R-:W-:-:S13]  /*03c0*/  ISETP.GE.AND P0, PT, R0, UR7, PT ;  /* 0x0000000700007c0c */ /* 0x001fda000bf06270 */
[----:B-1----:R-:W-:Y:S05]  /*03d0*/  @P0 BRA `(.L_x_33) ;  /* 0x00000018007c0947 */ /* 0x002fea0003800000 */
[----:B------:R-:W-:Y:S01]  /*03e0*/  IMAD R11, R16, -0x100, R3 ;  /* 0xffffff00100b7824 */ /* 0x000fe200078e0203 */
[C---:B------:R-:W-:Y:S02]  /*03f0*/  IADD3 R7, PT, PT, R6.reuse, -0x1, RZ ;  /* 0xffffffff06077810 */ /* 0x040fe40007ffe0ff */
[----:B------:R-:W-:Y:S02]  /*0400*/  MOV R8, R0 ;  /* 0x0000000000087202 */ /* 0x000fe40000000f00 */
[----:B------:R-:W-:Y:S02]  /*0410*/  IADD3 R9, PT, PT, -R6, R11, RZ ;  /* 0x0000000b06097210 */ /* 0x000fe40007ffe1ff */
[----:B------:R-:W-:-:S07]  /*0420*/  IADD3 R10, PT, PT, R11, -0x1, RZ ;  /* 0xffffffff0b0a7810 */ /* 0x000fce0007ffe0ff */
.L_x_84:
[----:B------:R-:W-:-:S13]  /*0430*/  ISETP.GE.AND P0, PT, R4, 0x1, PT ;  /* 0x000000010400780c */ /* 0x000fda0003f06270 */
[----:B-----5:R-:W-:Y:S05]  /*0440*/  @!P0 BRA `(.L_x_34) ;  /* 0x0000001800508947 */ /* 0x020fea0003800000 */
[----:B------:R-:W0:Y:S01]  /*0450*/  LDC.64 R14, c[0x0][0x390] ;  /* 0x0000e400ff0e7b82 */ /* 0x000e220000000a00 */
[----:B------:R-:W-:Y:S01]  /*0460*/  IADD3 R11, PT, PT, R8, UR8, RZ ;  /* 0x00000008080b7c10 */ /* 0x000fe2000fffe0ff */
[----:B------:R-:W1:Y:S03]  /*0470*/  LDCU UR7, c[0x0][0x388] ;  /* 0x00007100ff0777ac */ /* 0x000e660008000800 */
[----:B------:R-:W-:-:S05]  /*0480*/  SHF.L.U32 R11, R11, 0x1, RZ ;  /* 0x000000010b0b7819 */ /* 0x000fca00000006ff */
[----:B0-----:R-:W-:-:S05]  /*0490*/  IMAD.WIDE R14, R11, 0x4, R14 ;  /* 0x000000040b0e7825 */ /* 0x001fca00078e020e */
[----:B------:R0:W5:Y:S04]  /*04a0*/  LDG.E.CONSTANT R11, desc[UR12][R14.64] ;  /* 0x0000000c0e0b7981 */ /* 0x000168000c1e9900 */
[----:B------:R0:W5:Y:S01]  /*04b0*/  LDG.E.CONSTANT R12, desc[UR12][R14.64+0x4] ;  /* 0x0000040c0e0c7981 */ /* 0x000162000c1e9900 */
[----:B------:R-:W-:Y:S01]  /*04c0*/  ISETP.GE.U32.AND P0, PT, R10, 0x7, PT ;  /* 0x000000070a00780c */ /* 0x000fe20003f06070 */
[----:B------:R-:W-:Y:S01]  /*04d0*/  HFMA2 R18, -RZ, RZ, 0, 0 ;  /* 0x00000000ff127431 */ /* 0x000fe200000001ff */
[----:B-1----:R-:W-:-:S05]  /*04e0*/  MOV R13, UR7 ;  /* 0x00000007000d7c02 */ /* 0x002fca0008000f00 */
[----:B------:R-:W-:-:S06]  /*04f0*/  IMAD R13, R13, UR8, R8 ;  /* 0x000000080d0d7c24 */ /* 0x000fcc000f8e0208 */
[----:B0-----:R-:W-:Y:S05]  /*0500*/  @!P0 BRA `(.L_x_35) ;  /* 0x0000000c000c8947 */ /* 0x001fea0003800000 */
[----:B------:R-:W-:-:S07]  /*0510*/  MOV R18, RZ ;  /* 0x000000ff00127202 */ /* 0x000fce0000000f00 */
.L_x_60:
[----:B------:R-:W0:Y:S01]  /*0520*/  S2UR UR10, SR_CgaCtaId ;  /* 0x00000000000a79c3 */ /* 0x000e220000008800 */
[----:B------:R-:W-:Y:S01]  /*0530*/  UMOV UR7, 0x400 ;  /* 0x0000040000077882 */ /* 0x000fe20000000000 */
[----:B------:R-:W-:Y:S01]  /*0540*/  BSSY.RECONVERGENT B1, `(.L_x_36) ;  /* 0x0000015000017945 */ /* 0x000fe20003800200 */
[----:B------:R-:W-:-:S04]  /*0550*/  UIADD3 UR7, UPT, UPT, UR7, 0x800, URZ ;  /* 0x0000080007077890 */ /* 0x000fc8000fffe0ff */
[----:B0-----:R-:W-:-:S06]  /*0560*/  ULEA UR7, UR10, UR7, 0x18 ;  /* 0x000000070a077291 */ /* 0x001fcc000f8ec0ff */
[----:B------:R-:W-:-:S05]  /*0570*/  LEA R19, R18, UR7, 0x3 ;  /* 0x0000000712137c11 */ /* 0x000fca000f8e18ff */
[----:B------:R-:W0:Y:S02]  /*0580*/  LDS.64 R14, [R19] ;  /* 0x00000000130e7984 */ /* 0x000e240000000a00 */
[----:B0----5:R-:W-:Y:S01]  /*0590*/  FADD R15, -R12, R15 ;  /* 0x0000000f0c0f7221 */ /* 0x021fe20000000100 */
[----:B------:R-:W-:-:S03]  /*05a0*/  FADD R14, -R11, R14 ;  /* 0x0000000e0b0e7221 */ /* 0x000fc60000000100 */
[----:B------:R-:W-:-:S04]  /*05b0*/  FMUL R15, R15, R15 ;  /* 0x0000000f0f0f7220 */ /* 0x000fc80000400000 */
[----:B------:R-:W-:-:S04]  /*05c0*/  FFMA R15, R14, R14, R15 ;  /* 0x0000000e0e0f7223 */ /* 0x000fc8000000000f */
[----:B------:R0:W1:Y:S01]  /*05d0*/  MUFU.RSQ R24, R15 ;  /* 0x0000000f00187308 */ /* 0x0000620000001400 */
[----:B------:R-:W-:-:S04]  /*05e0*/  IADD3 R14, PT, PT, R15, -0xd000000, RZ ;  /* 0xf30000000f0e7810 */ /* 0x000fc80007ffe0ff */
[----:B------:R-:W-:-:S13]  /*05f0*/  ISETP.GT.U32.AND P0, PT, R14, 0x727fffff, PT ;  /* 0x727fffff0e00780c */ /* 0x000fda0003f04070 */
[----:B01----:R-:W-:Y:S05]  /*0600*/  @!P0 BRA `(.L_x_37) ;  /* 0x0000000000108947 */ /* 0x003fea0003800000 */
[----:B------:R-:W-:Y:S02]  /*0610*/  MOV R14, R15 ;  /* 0x0000000f000e7202 */ /* 0x000fe40000000f00 */
[----:B------:R-:W-:-:S07]  /*0620*/  MOV R15, 0x640 ;  /* 0x00000640000f7802 */ /* 0x000fce0000000f00 */
[----:B------:R-:W-:Y:S05]  /*0630*/  CALL.REL.NOINC `($__internal_2_$__cuda_sm20_sqrt_rn_f32_slowpath) ;  /* 0x00000018007c7944 */ /* 0x000fea0003c00000 */
[----:B------:R-:W-:Y:S05]  /*0640*/  BRA `(.L_x_38) ;  /* 0x0000000000107947 */ /* 0x000fea0003800000 */
.L_x_37:
[----:B------:R-:W-:Y:S01]  /*0650*/  FMUL.FTZ R22, R15, R24 ;  /* 0x000000180f167220 */ /* 0x000fe20000410000 */
[----:B------:R-:W-:-:S03]  /*0660*/  FMUL.FTZ R14, R24, 0.5 ;  /* 0x3f000000180e7820 */ /* 0x000fc60000410000 */
[----:B------:R-:W-:-:S04]  /*0670*/  FFMA R15, -R22, R22, R15 ;  /* 0x00000016160f7223 */ /* 0x000fc8000000010f */
[----:B------:R-:W-:-:S07]  /*0680*/  FFMA R22, R15, R14, R22 ;  /* 0x0000000e0f167223 */ /* 0x000fce0000000016 */
.L_x_38:
[----:B------:R-:W-:Y:S05]  /*0690*/  BSYNC.RECONVERGENT B1 ;  /* 0x0000000000017941 */ /* 0x000fea0003800200 */
.L_x_36:
[----:B------:R-:W0:Y:S01]  /*06a0*/  LDC.64 R28, c[0x0][0x3a0] ;  /* 0x0000e800ff1c7b82 */ /* 0x000e220000000a00 */
[----:B------:R-:W-:-:S05]  /*06b0*/  IADD3 R14, PT, PT, R18, UR4, RZ ;  /* 0x00000004120e7c10 */ /* 0x000fca000fffe0ff */
[----:B------:R-:W-:-:S04]  /*06c0*/  IMAD R15, R14, UR15, R13 ;  /* 0x0000000f0e0f7c24 */ /* 0x000fc8000f8e020d */
[----:B0-----:R-:W-:Y:S02]  /*06d0*/  IMAD.WIDE R28, R15, 0x4, R28 ;  /* 0x000000040f1c7825 */ /* 0x001fe400078e021c */
[----:B------:R-:W0:Y:S04]  /*06e0*/  LDS.64 R14, [R19+0x8] ;  /* 0x00000800130e7984 */ /* 0x000e280000000a00 */
[----:B------:R-:W2:Y:S01]  /*06f0*/  LDG.E.CONSTANT R21, desc[UR12][R28.64] ;  /* 0x0000000c1c157981 */ /* 0x000ea2000c1e9900 */
[----:B------:R-:W-:Y:S01]  /*0700*/  BSSY.RECONVERGENT B1, `(.L_x_39) ;  /* 0x0000012000017945 */ /* 0x000fe20003800200 */
[----:B0-----:R-:W-:Y:S01]  /*0710*/  FADD R15, -R12, R15 ;  /* 0x0000000f0c0f7221 */ /* 0x001fe20000000100 */
[----:B------:R-:W-:-:S03]  /*0720*/  FADD R14, -R11, R14 ;  /* 0x0000000e0b0e7221 */ /* 0x000fc60000000100 */
[----:B------:R-:W-:-:S04]  /*0730*/  FMUL R15, R15, R15 ;  /* 0x0000000f0f0f7220 */ /* 0x000fc80000400000 */
[----:B------:R-:W-:-:S04]  /*0740*/  FFMA R15, R14, R14, R15 ;  /* 0x0000000e0e0f7223 */ /* 0x000fc8000000000f */
[----:B------:R0:W1:Y:S01]  /*0750*/  MUFU.RSQ R24, R15 ;  /* 0x0000000f00187308 */ /* 0x0000620000001400 */
[----:B------:R-:W-:-:S04]  /*0760*/  IADD3 R14, PT, PT, R15, -0xd000000, RZ ;  /* 0xf30000000f0e7810 */ /* 0x000fc80007ffe0ff */
[----:B------:R-:W-:Y:S01]  /*0770*/  ISETP.GT.U32.AND P0, PT, R14, 0x727fffff, PT ;  /* 0x727fffff0e00780c */ /* 0x000fe20003f04070 */
[----:B--2---:R-:W-:-:S12]  /*0780*/  FFMA R26, R21, R22, R20 ;  /* 0x00000016151a7223 */ /* 0x004fd80000000014 */
[----:B01----:R-:W-:Y:S05]  /*0790*/  @!P0 BRA `(.L_x_40) ;  /* 0x0000000000108947 */ /* 0x003fea0003800000 */
[----:B------:R-:W-:Y:S02]  /*07a0*/  MOV R14, R15 ;  /* 0x0000000f000e7202 */ /* 0x000fe40000000f00 */
[----:B------:R-:W-:-:S07]  /*07b0*/  MOV R15, 0x7d0 ;  /* 0x000007d0000f7802 */ /* 0x000fce0000000f00 */
[----:B------:R-:W-:Y:S05]  /*07c0*/  CALL.REL.NOINC `($__internal_2_$__cuda_sm20_sqrt_rn_f32_slowpath) ;  /* 0x0000001800187944 */ /* 0x000fea0003c00000 */
[----:B------:R-:W-:Y:S05]  /*07d0*/  BRA `(.L_x_41) ;  /* 0x0000000000107947 */ /* 0x000fea0003800000 */
.L_x_40:
[----:B------:R-:W-:Y:S01]  /*07e0*/  FMUL.FTZ R22, R15, R24 ;  /* 0x000000180f167220 */ /* 0x000fe20000410000 */
[----:B------:R-:W-:-:S03]  /*07f0*/  FMUL.FTZ R14, R24, 0.5 ;  /* 0x3f000000180e7820 */ /* 0x000fc60000410000 */
[----:B------:R-:W-:-:S04]  /*0800*/  FFMA R15, -R22, R22, R15 ;  /* 0x00000016160f7223 */ /* 0x000fc8000000010f */
[----:B------:R-:W-:-:S07]  /*0810*/  FFMA R22, R15, R14, R22 ;  /* 0x0000000e0f167223 */ /* 0x000fce0000000016 */
.L_x_41:
[----:B------:R-:W-:Y:S05]  /*0820*/  BSYNC.RECONVERGENT B1 ;  /* 0x0000000000017941 */ /* 0x000fea0003800200 */
.L_x_39:
[----:B------:R-:W0:Y:S01]  /*0830*/  LDC R21, c[0x0][0x384] ;  /* 0x0000e100ff157b82 */ /* 0x000e220000000800 */
[----:B------:R-:W1:Y:S01]  /*0840*/  LDS.64 R14, [R19+0x10] ;  /* 0x00001000130e7984 */ /* 0x000e620000000a00 */
[----:B0-----:R-:W-:-:S05]  /*0850*/  IMAD.WIDE R20, R21, 0x4, R28 ;  /* 0x0000000415147825 */ /* 0x001fca00078e021c */
[----:B------:R-:W2:Y:S01]  /*0860*/  LDG.E.CONSTANT R23, desc[UR12][R20.64] ;  /* 0x0000000c14177981 */ /* 0x000ea2000c1e9900 */
[----:B------:R-:W-:Y:S01]  /*0870*/  BSSY.RECONVERGENT B1, `(.L_x_42) ;  /* 0x0000012000017945 */ /* 0x000fe20003800200 */
[----:B-1----:R-:W-:Y:S01]  /*0880*/  FADD R15, -R12, R15 ;  /* 0x0000000f0c0f7221 */ /* 0x002fe20000000100 */
        /* <DEDUP_REMOVED lines=12> */
.L_x_43:
[----:B------:R-:W-:Y:S01]  /*0950*/  FMUL.FTZ R22, R15, R24 ;  /* 0x000000180f167220 */ /* 0x000fe20000410000 */
[----:B------:R-:W-:-:S03]  /*0960*/  FMUL.FTZ R14, R24, 0.5 ;  /* 0x3f000000180e7820 */ /* 0x000fc60000410000 */
[----:B------:R-:W-:-:S04]  /*0970*/  FFMA R15, -R22, R22, R15 ;  /* 0x00000016160f7223 */ /* 0x000fc8000000010f */
[----:B------:R-:W-:-:S07]  /*0980*/  FFMA R22, R15, R14, R22 ;  /* 0x0000000e0f167223 */ /* 0x000fce0000000016 */
.L_x_44:
[----:B------:R-:W-:Y:S05]  /*0990*/  BSYNC.RECONVERGENT B1 ;  /* 0x0000000000017941 */ /* 0x000fea0003800200 */
.L_x_42:
[----:B------:R-:W0:Y:S02]  /*09a0*/  LDC R15, c[0x0][0x384] ;  /* 0x0000e100ff0f7b82 */ /* 0x000e240000000800 */
        /* <DEDUP_REMOVED lines=17> */
.L_x_46:
[----:B------:R-:W-:Y:S01]  /*0ac0*/  FMUL.FTZ R22, R15, R24 ;  /* 0x000000180f167220 */ /* 0x000fe20000410000 */
[----:B------:R-:W-:-:S03]  /*0ad0*/  FMUL.FTZ R14, R24, 0.5 ;  /* 0x3f000000180e7820 */ /* 0x000fc60000410000 */
[----:B------:R-:W-:-:S04]  /*0ae0*/  FFMA R15, -R22, R22, R15 ;  /* 0x00000016160f7223 */ /* 0x000fc8000000010f */
[----:B------:R-:W-:-:S07]  /*0af0*/  FFMA R22, R15, R14, R22 ;  /* 0x0000000e0f167223 */ /* 0x000fce0000000016 */
.L_x_47:
[----:B------:R-:W-:Y:S05]  /*0b00*/  BSYNC.RECONVERGENT B1 ;  /* 0x0000000000017941 */ /* 0x000fea0003800200 */
.L_x_45:
        /* <DEDUP_REMOVED lines=18> */
.L_x_49:
[----:B------:R-:W-:Y:S01]  /*0c30*/  FMUL.FTZ R22, R15, R24 ;  /* 0x000000180f167220 */ /* 0x000fe20000410000 */
[----:B------:R-:W-:-:S03]  /*0c40*/  FMUL.FTZ R14, R24, 0.5 ;  /* 0x3f000000180e7820 */ /* 0x000fc60000410000 */
[----:B------:R-:W-:-:S04]  /*0c50*/  FFMA R15, -R22, R22, R15 ;  /* 0x00000016160f7223 */ /* 0x000fc8000000010f */
[----:B------:R-:W-:-:S07]  /*0c60*/  FFMA R22, R15, R14, R22 ;  /* 0x0000000e0f167223 */ /* 0x000fce0000000016 */
.L_x_50:
[----:B------:R-:W-:Y:S05]  /*0c70*/  BSYNC.RECONVERGENT B1 ;  /* 0x0000000000017941 */ /* 0x000fea0003800200 */
.L_x_48:
        /* <DEDUP_REMOVED lines=18> */
.L_x_52:
[----:B------:R-:W-:Y:S01]  /*0da0*/  FMUL.FTZ R22, R15, R24 ;  /* 0x000000180f167220 */ /* 0x000fe20000410000 */
[----:B------:R-:W-:-:S03]  /*0db0*/  FMUL.FTZ R14, R24, 0.5 ;  /* 0x3f000000180e7820 */ /* 0x000fc60000410000 */
[----:B------:R-:W-:-:S04]  /*0dc0*/  FFMA R15, -R22, R22, R15 ;  /* 0x00000016160f7223 */ /* 0x000fc8000000010f */
[----:B------:R-:W-:-:S07]  /*0dd0*/  FFMA R22, R15, R14, R22 ;  /* 0x0000000e0f167223 */ /* 0x000fce0000000016 */
.L_x_53:
[----:B------:R-:W-:Y:S05]  /*0de0*/  BSYNC.RECONVERGENT B1 ;  /* 0x0000000000017941 */ /* 0x000fea0003800200 */
.L_x_51:
        /* <DEDUP_REMOVED lines=18> */
.L_x_55:
[----:B------:R-:W-:Y:S01]  /*0f10*/  FMUL.FTZ R22, R15, R24 ;  /* 0x000000180f167220 */ /* 0x000fe20000410000 */
[----:B------:R-:W-:-:S03]  /*0f20*/  FMUL.FTZ R14, R24, 0.5 ;  /* 0x3f000000180e7820 */ /* 0x000fc60000410000 */
[----:B------:R-:W-:-:S04]  /*0f30*/  FFMA R15, -R22, R22, R15 ;  /* 0x00000016160f7223 */ /* 0x000fc8000000010f */
[----:B------:R-:W-:-:S07]  /*0f40*/  FFMA R22, R15, R14, R22 ;  /* 0x0000000e0f167223 */ /* 0x000fce0000000016 */
.L_x_56:
[----:B------:R-:W-:Y:S05]  /*0f50*/  BSYNC.RECONVERGENT B1 ;  /* 0x0000000000017941 */ /* 0x000fea0003800200 */
.L_x_54:
        /* <DEDUP_REMOVED lines=18> */
.L_x_58:
[----:B------:R-:W-:Y:S01]  /*1080*/  FMUL.FTZ R22, R15, R24 ;  /* 0x000000180f167220 */ /* 0x000fe20000410000 */
[----:B------:R-:W-:-:S03]  /*1090*/  FMUL.FTZ R14, R24, 0.5 ;  /* 0x3f000000180e7820 */ /* 0x000fc60000410000 */
[----:B------:R-:W-:-:S04]  /*10a0*/  FFMA R15, -R22, R22, R15 ;  /* 0x00000016160f7223 */ /* 0x000fc8000000010f */
[----:B------:R-:W-:-:S07]  /*10b0*/  FFMA R22, R15, R14, R22 ;  /* 0x0000000e0f167223 */ /* 0x000fce0000000016 */
.L_x_59:
[----:B------:R-:W-:Y:S05]  /*10c0*/  BSYNC.RECONVERGENT B1 ;  /* 0x0000000000017941 */ /* 0x000fea0003800200 */
.L_x_57:
[----:B------:R-:W-:-:S06]  /*10d0*/  IMAD.WIDE R20, R27, 0x4, R20 ;  /* 0x000000041b147825 */ /* 0x000fcc00078e0214 */
[----:B------:R-:W2:Y:S01]  /*10e0*/  LDG.E.CONSTANT R21, desc[UR12][R20.64] ;  /* 0x0000000c14157981 */ /* 0x000ea2000c1e9900 */
[----:B------:R-:W-:-:S04]  /*10f0*/  IADD3 R18, PT, PT, R18, 0x8, RZ ;  /* 0x0000000812127810 */ /* 0x000fc80007ffe0ff */
[----:B------:R-:W-:Y:S01]  /*1100*/  ISETP.NE.AND P0, PT, R18, R9, PT ;  /* 0x000000091200720c */ /* 0x000fe20003f05270 */
[----:B--2---:R-:W-:-:S12]  /*1110*/  FFMA R20, R21, R22, R26 ;  /* 0x0000001615147223 */ /* 0x004fd8000000001a */
[----:B------:R-:W-:Y:S05]  /*1120*/  @P0 BRA `(.L_x_60) ;  /* 0xfffffff000fc0947 */ /* 0x000fea000383ffff */
[----:B------:R-:W-:-:S07]  /*1130*/  MOV R18, R9 ;  /* 0x0000000900127202 */ /* 0x000fce0000000f00 */
.L_x_35:
[----:B------:R-:W-:-:S13]  /*1140*/  ISETP.NE.AND P0, PT, R6, RZ, PT ;  /* 0x000000ff0600720c */ /* 0x000fda0003f05270 */
[----:B------:R-:W-:Y:S05]  /*1150*/  @!P0 BRA `(.L_x_34) ;  /* 0x0000000c000c8947 */ /* 0x000fea0003800000 */
[----:B------:R-:W-:-:S13]  /*1160*/  ISETP.GE.U32.AND P0, PT, R7, 0x3, PT ;  /* 0x000000030700780c */ /* 0x000fda0003f06070 */
[----:B------:R-:W-:Y:S05]  /*1170*/  @!P0 BRA `(.L_x_61) ;  /* 0x0000000400948947 */ /* 0x000fea0003800000 */
        /* <DEDUP_REMOVED lines=19> */
.L_x_63:
[----:B------:R-:W-:Y:S01]  /*12b0*/  FMUL.FTZ R22, R15, R24 ;  /* 0x000000180f167220 */ /* 0x000fe20000410000 */
[----:B------:R-:W-:-:S03]  /*12c0*/  FMUL.FTZ R14, R24, 0.5 ;  /* 0x3f000000180e7820 */ /* 0x000fc60000410000 */
[----:B------:R-:W-:-:S04]  /*12d0*/  FFMA R15, -R22, R22, R15 ;  /* 0x00000016160f7223 */ /* 0x000fc8000000010f */
[----:B------:R-:W-:-:S07]  /*12e0*/  FFMA R22, R15, R14, R22 ;  /* 0x0000000e0f167223 */ /* 0x000fce0000000016 */
.L_x_64:
[----:B------:R-:W-:Y:S05]  /*12f0*/  BSYNC.RECONVERGENT B1 ;  /* 0x0000000000017941 */ /* 0x000fea0003800200 */
.L_x_62:
[----:B------:R-:W0:Y:S01]  /*1300*/  LDC.64 R26, c[0x0][0x3a0] ;  /* 0x0000e800ff1a7b82 */ /* 0x000e220000000a00 */
[----:B------:R-:W1:Y:S01]  /*1310*/  LDCU UR7, c[0x0][0x384] ;  /* 0x00007080ff0777ac */ /* 0x000e620008000800 */
[----:B------:R-:W-:-:S05]  /*1320*/  IADD3 R14, PT, PT, R18, UR4, RZ ;  /* 0x00000004120e7c10 */ /* 0x000fca000fffe0ff */
[----:B-1----:R-:W-:-:S04]  /*1330*/  IMAD R15, R14, UR7, R13 ;  /* 0x000000070e0f7c24 */ /* 0x002fc8000f8e020d */
        /* <DEDUP_REMOVED lines=17> */
.L_x_66:
[----:B------:R-:W-:Y:S01]  /*1450*/  FMUL.FTZ R22, R15, R24 ;  /* 0x000000180f167220 */ /* 0x000fe20000410000 */
[----:B------:R-:W-:-:S03]  /*1460*/  FMUL.FTZ R14, R24, 0.5 ;  /* 0x3f000000180e7820 */ /* 0x000fc60000410000 */
[----:B------:R-:W-:-:S04]  /*1470*/  FFMA R15, -R22, R22, R15 ;  /* 0x00000016160f7223 */ /* 0x000fc8000000010f */
[----:B------:R-:W-:-:S07]  /*1480*/  FFMA R22, R15, R14, R22 ;  /* 0x0000000e0f167223 */ /* 0x000fce0000000016 */
.L_x_67:
[----:B------:R-:W-:Y:S05]  /*1490*/  BSYNC.RECONVERGENT B1 ;  /* 0x0000000000017941 */ /* 0x000fea0003800200 */
.L_x_65:
        /* <DEDUP_REMOVED lines=18> */
.L_x_69:
[----:B------:R-:W-:Y:S01]  /*15c0*/  FMUL.FTZ R22, R15, R24 ;  /* 0x000000180f167220 */ /* 0x000fe20000410000 */
[----:B------:R-:W-:-:S03]  /*15d0*/  FMUL.FTZ R14, R24, 0.5 ;  /* 0x3f000000180e7820 */ /* 0x000fc60000410000 */
[----:B------:R-:W-:-:S04]  /*15e0*/  FFMA R15, -R22, R22, R15 ;  /* 0x00000016160f7223 */ /* 0x000fc8000000010f */
[----:B------:R-:W-:-:S07]  /*15f0*/  FFMA R22, R15, R14, R22 ;  /* 0x0000000e0f167223 */ /* 0x000fce0000000016 */
.L_x_70:
[----:B------:R-:W-:Y:S05]  /*1600*/  BSYNC.RECONVERGENT B1 ;  /* 0x0000000000017941 */ /* 0x000fea0003800200 */
.L_x_68:
        /* <DEDUP_REMOVED lines=18> */
.L_x_72:
[----:B------:R-:W-:Y:S01]  /*1730*/  FMUL.FTZ R22, R15, R24 ;  /* 0x000000180f167220 */ /* 0x000fe20000410000 */
[----:B------:R-:W-:-:S03]  /*1740*/  FMUL.FTZ R14, R24, 0.5 ;  /* 0x3f000000180e7820 */ /* 0x000fc60000410000 */
[----:B------:R-:W-:-:S04]  /*1750*/  FFMA R15, -R22, R22, R15 ;  /* 0x00000016160f7223 */ /* 0x000fc8000000010f */
[----:B------:R-:W-:-:S07]  /*1760*/  FFMA R22, R15, R14, R22 ;  /* 0x0000000e0f167223 */ /* 0x000fce0000000016 */
.L_x_73:
[----:B------:R-:W-:Y:S05]  /*1770*/  BSYNC.RECONVERGENT B1 ;  /* 0x0000000000017941 */ /* 0x000fea0003800200 */
.L_x_71:
[----:B------:R-:W0:Y:S02]  /*1780*/  LDC R15, c[0x0][0x384] ;  /* 0x0000e100ff0f7b82 */ /* 0x000e240000000800 */
[----:B0-----:R-:W-:-:S06]  /*1790*/  IMAD.WIDE R26, R15, 0x4, R26 ;  /* 0x000000040f1a7825 */ /* 0x001fcc00078e021a */
[----:B------:R-:W2:Y:S01]  /*17a0*/  LDG.E.CONSTANT R27, desc[UR12][R26.64] ;  /* 0x0000000c1a1b7981 */ /* 0x000ea2000c1e9900 */
[----:B------:R-:W-:Y:S01]  /*17b0*/  IADD3 R18, PT, PT, R18, 0x4, RZ ;  /* 0x0000000412127810 */ /* 0x000fe20007ffe0ff */
[----:B--2---:R-:W-:-:S07]  /*17c0*/  FFMA R20, R27, R22, R20 ;  /* 0x000000161b147223 */ /* 0x004fce0000000014 */
.L_x_61:
[----:B------:R-:W-:-:S13]  /*17d0*/  ISETP.NE.AND P0, PT, R5, RZ, PT ;  /* 0x000000ff0500720c */ /* 0x000fda0003f05270 */
[----:B------:R-:W-:Y:S05]  /*17e0*/  @!P0 BRA `(.L_x_34) ;  /* 0x0000000400688947 */ /* 0x000fea0003800000 */
[----:B------:R-:W-:-:S13]  /*17f0*/  ISETP.NE.AND P0, PT, R5, 0x1, PT ;  /* 0x000000010500780c */ /* 0x000fda0003f05270 */
        /* <DEDUP_REMOVED lines=20> */
.L_x_76:
[----:B------:R-:W-:Y:S01]  /*1940*/  FMUL.FTZ R22, R15, R24 ;  /* 0x000000180f167220 */ /* 0x000fe20000410000 */
[----:B------:R-:W-:-:S03]  /*1950*/  FMUL.FTZ R14, R24, 0.5 ;  /* 0x3f000000180e7820 */ /* 0x000fc60000410000 */
[----:B------:R-:W-:-:S04]  /*1960*/  FFMA R15, -R22, R22, R15 ;  /* 0x00000016160f7223 */ /* 0x000fc8000000010f */
[----:B------:R-:W-:-:S07]  /*1970*/  FFMA R22, R15, R14, R22 ;  /* 0x0000000e0f167223 */ /* 0x000fce0000000016 */
.L_x_77:
[----:B------:R-:W-:Y:S05]  /*1980*/  BSYNC.RECONVERGENT B1 ;  /* 0x0000000000017941 */ /* 0x000fea0003800200 */
.L_x_75:
        /* <DEDUP_REMOVED lines=21> */
.L_x_79:
[----:B------:R-:W-:Y:S01]  /*1ae0*/  FMUL.FTZ R22, R15, R24 ;  /* 0x000000180f167220 */ /* 0x000fe20000410000 */
[----:B------:R-:W-:-:S03]  /*1af0*/  FMUL.FTZ R14, R24, 0.5 ;  /* 0x3f000000180e7820 */ /* 0x000fc60000410000 */
[----:B------:R-:W-:-:S04]  /*1b00*/  FFMA R15, -R22, R22, R15 ;  /* 0x00000016160f7223 */ /* 0x000fc8000000010f */
[----:B------:R-:W-:-:S07]  /*1b10*/  FFMA R22, R15, R14, R22 ;  /* 0x0000000e0f167223 */ /* 0x000fce0000000016 */
.L_x_80:
[----:B------:R-:W-:Y:S05]  /*1b20*/  BSYNC.RECONVERGENT B1 ;  /* 0x0000000000017941 */ /* 0x000fea0003800200 */
.L_x_78:
[----:B------:R-:W0:Y:S02]  /*1b30*/  LDC R15, c[0x0][0x384] ;  /* 0x0000e100ff0f7b82 */ /* 0x000e240000000800 */
[----:B0-----:R-:W-:-:S06]  /*1b40*/  IMAD.WIDE R26, R15, 0x4, R26 ;  /* 0x000000040f1a7825 */ /* 0x001fcc00078e021a */
[----:B------:R-:W2:Y:S01]  /*1b50*/  LDG.E.CONSTANT R27, desc[UR12][R26.64] ;  /* 0x0000000c1a1b7981 */ /* 0x000ea2000c1e9900 */
[----:B------:R-:W-:Y:S01]  /*1b60*/  IADD3 R18, PT, PT, R18, 0x2, RZ ;  /* 0x0000000212127810 */ /* 0x000fe20007ffe0ff */
[----:B--2---:R-:W-:-:S07]  /*1b70*/  FFMA R20, R27, R22, R20 ;  /* 0x000000161b147223 */ /* 0x004fce0000000014 */
.L_x_74:
[----:B------:R-:W-:-:S13]  /*1b80*/  LOP3.LUT P0, RZ, R3, 0x1, RZ, 0xc0, !PT ;  /* 0x0000000103ff7812 */ /* 0x000fda000780c0ff */
[----:B------:R-:W-:Y:S05]  /*1b90*/  @!P0 BRA `(.L_x_34) ;  /* 0x00000000007c8947 */ /* 0x000fea0003800000 */
[----:B------:R-:W0:Y:S01]  /*1ba0*/  S2UR UR10, SR_CgaCtaId ;  /* 0x00000000000a79c3 */ /* 0x000e220000008800 */
[----:B------:R-:W-:Y:S01]  /*1bb0*/  UMOV UR7, 0x400 ;  /* 0x0000040000077882 */ /* 0x000fe20000000000 */
[----:B------:R-:W-:Y:S01]  /*1bc0*/  BSSY.RECONVERGENT B1, `(.L_x_81) ;  /* 0x0000015000017945 */ /* 0x000fe20003800200 */
[----:B------:R-:W-:-:S04]  /*1bd0*/  UIADD3 UR7, UPT, UPT, UR7, 0x800, URZ ;  /* 0x0000080007077890 */ /* 0x000fc8000fffe0ff */
[----:B0-----:R-:W-:-:S06]  /*1be0*/  ULEA UR7, UR10, UR7, 0x18 ;  /* 0x000000070a077291 */ /* 0x001fcc000f8ec0ff */
[----:B------:R-:W-:-:S06]  /*1bf0*/  LEA R14, R18, UR7, 0x3 ;  /* 0x00000007120e7c11 */ /* 0x000fcc000f8e18ff */
        /* <DEDUP_REMOVED lines=13> */
.L_x_82:
[----:B------:R-:W-:Y:S01]  /*1cd0*/  FMUL.FTZ R22, R15, R12 ;  /* 0x0000000c0f167220 */ /* 0x000fe20000410000 */
[----:B------:R-:W-:-:S03]  /*1ce0*/  FMUL.FTZ R12, R12, 0.5 ;  /* 0x3f0000000c0c7820 */ /* 0x000fc60000410000 */
[----:B------:R-:W-:-:S04]  /*1cf0*/  FFMA R11, -R22, R22, R15 ;  /* 0x00000016160b7223 */ /* 0x000fc8000000010f */
[----:B------:R-:W-:-:S07]  /*1d00*/  FFMA R22, R11, R12, R22 ;  /* 0x0000000c0b167223 */ /* 0x000fce0000000016 */
.L_x_83:
[----:B------:R-:W-:Y:S05]  /*1d10*/  BSYNC.RECONVERGENT B1 ;  /* 0x0000000000017941 */ /* 0x000fea0003800200 */
.L_x_81:
[----:B------:R-:W0:Y:S01]  /*1d20*/  LDC.64 R14, c[0x0][0x3a0] ;  /* 0x0000e800ff0e7b82 */ /* 0x000e220000000a00 */
[----:B------:R-:W1:Y:S01]  /*1d30*/  LDCU UR7, c[0x0][0x384] ;  /* 0x00007080ff0777ac */ /* 0x000e620008000800 */
[----:B------:R-:W-:-:S05]  /*1d40*/  IADD3 R12, PT, PT, R18, UR4, RZ ;  /* 0x00000004120c7c10 */ /* 0x000fca000fffe0ff */
[----:B-1----:R-:W-:-:S04]  /*1d50*/  IMAD R13, R12, UR7, R13 ;  /* 0x000000070c0d7c24 */ /* 0x002fc8000f8e020d */
[----:B0-----:R-:W-:-:S06]  /*1d60*/  IMAD.WIDE R14, R13, 0x4, R14 ;  /* 0x000000040d0e7825 */ /* 0x001fcc00078e020e */
[----:B------:R-:W2:Y:S02]  /*1d70*/  LDG.E.CONSTANT R15, desc[UR12][R14.64] ;  /* 0x0000000c0e0f7981 */ /* 0x000ea4000c1e9900 */
[----:B--2---:R-:W-:-:S07]  /*1d80*/  FFMA R20, R15, R22, R20 ;  /* 0x000000160f147223 */ /* 0x004fce0000000014 */
.L_x_34:
[----:B------:R-:W0:Y:S01]  /*1d90*/  LDCU UR7, c[0x0][0x384] ;  /* 0x00007080ff0777ac */ /* 0x000e220008000800 */
[----:B------:R-:W-:-:S04]  /*1da0*/  IADD3 R8, PT, PT, R8, UR11, RZ ;  /* 0x0000000b08087c10 */ /* 0x000fc8000fffe0ff */
[----:B0-----:R-:W-:-:S13]  /*1db0*/  ISETP.GE.AND P0, PT, R8, UR7, PT ;  /* 0x0000000708007c0c */ /* 0x001fda000bf06270 */
[----:B------:R-:W-:Y:S05]  /*1dc0*/  @!P0 BRA `(.L_x_84) ;  /* 0xffffffe400988947 */ /* 0x000fea000383ffff */
.L_x_33:
[----:B------:R-:W-:Y:S05]  /*1dd0*/  BSYNC.RECONVERGENT B0 ;  /* 0x0000000000007941 */ /* 0x000fea0003800200 */
.L_x_32:
[----:B------:R-:W0:Y:S01]  /*1de0*/  LDCU UR4, c[0x0][0x388] ;  /* 0x00007100ff0477ac */ /* 0x000e220008000800 */
[----:B------:R-:W-:Y:S01]  /*1df0*/  IADD3 R16, PT, PT, R16, 0x1, RZ ;  /* 0x0000000110107810 */ /* 0x000fe20007ffe0ff */
[----:B0-----:R-:W-:-:S03]  /*1e00*/  UISETP.GE.AND UP0, UPT, UR9, UR4, UPT ;  /* 0x000000040900728c */ /* 0x001fc6000bf06270 */
[----:B------:R-:W-:Y:S01]  /*1e10*/  UMOV UR4, UR9 ;  /* 0x0000000900047c82 */ /* 0x000fe20008000000 */
[----:B------:R-:W-:Y:S06]  /*1e20*/  BAR.SYNC.DEFER_BLOCKING 0x0 ;  /* 0x0000000000007b1d */ /* 0x000fec0000010000 */
[----:B------:R-:W-:Y:S05]  /*1e30*/  BRA.U !UP0, `(.L_x_85) ;  /* 0xffffffe108dc7547 */ /* 0x000fea000b83ffff */
.L_x_28:
[----:B------:R0:W-:Y:S01]  /*1e40*/  STS [R17], R20 ;  /* 0x0000001411007388 */ /* 0x0001e20000000800 */
[----:B------:R-:W-:-:S09]  /*1e50*/  UISETP.GE.U32.AND UP0, UPT, UR11, 0x2, UPT ;  /* 0x000000020b00788c */ /* 0x000fd2000bf06070 */
[----:B0-----:R-:W-:Y:S05]  /*1e60*/  BRA.U !UP0, `(.L_x_86) ;  /* 0x0000000108347547 */ /* 0x001fea000b800000 */
[----:B------:R-:W-:-:S07]  /*1e70*/  HFMA2 R3, -RZ, RZ, 0, 5.9604644775390625e-08 ;  /* 0x00000001ff037431 */ /* 0x000fce00000001ff */
.L_x_87:
[----:B------:R-:W-:Y:S01]  /*1e80*/  BAR.SYNC.DEFER_BLOCKING 0x0 ;  /* 0x0000000000007b1d */ /* 0x000fe20000010000 */
[----:B------:R-:W-:Y:S02]  /*1e90*/  LOP3.LUT P0, RZ, R3, R0, RZ, 0xc0, !PT ;  /* 0x0000000003ff7212 */ /* 0x000fe4000780c0ff */
[----:B------:R-:W-:-:S04]  /*1ea0*/  IADD3 R2, PT, PT, R0, R3, RZ ;  /* 0x0000000300027210 */ /* 0x000fc80007ffe0ff */
[----:B------:R-:W-:-:S13]  /*1eb0*/  ISETP.GE.U32.OR P0, PT, R2, UR11, P0 ;  /* 0x0000000b02007c0c */ /* 0x000fda0008706470 */
[C---:B------:R-:W-:Y:S02]  /*1ec0*/  @!P0 LEA R2, R3.reuse, R17, 0x2 ;  /* 0x0000001103028211 */ /* 0x040fe400078e10ff */
[----:B------:R-:W-:Y:S01]  /*1ed0*/  SHF.L.U32 R3, R3, 0x1, RZ ;  /* 0x0000000103037819 */ /* 0x000fe200000006ff */
[----:B------:R-:W-:Y:S04]  /*1ee0*/  @!P0 LDS R5, [R17] ;  /* 0x0000000011058984 */ /* 0x000fe80000000800 */
[----:B------:R-:W0:Y:S02]  /*1ef0*/  @!P0 LDS R2, [R2] ;  /* 0x0000000002028984 */ /* 0x000e240000000800 */
[----:B0-----:R-:W-:-:S05]  /*1f00*/  @!P0 FADD R4, R2, R5 ;  /* 0x0000000502048221 */ /* 0x001fca0000000000 */
[----:B------:R0:W-:Y:S01]  /*1f10*/  @!P0 STS [R17], R4 ;  /* 0x0000000411008388 */ /* 0x0001e20000000800 */
[----:B------:R-:W-:-:S13]  /*1f20*/  ISETP.GE.U32.AND P0, PT, R3, UR11, PT ;  /* 0x0000000b03007c0c */ /* 0x000fda000bf06070 */
[----:B0-----:R-:W-:Y:S05]  /*1f30*/  @!P0 BRA `(.L_x_87) ;  /* 0xfffffffc00d08947 */ /* 0x001fea000383ffff */
.L_x_86:
[----:B------:R-:W-:Y:S01]  /*1f40*/  ISETP.NE.AND P0, PT, R0, RZ, PT ;  /* 0x000000ff0000720c */ /* 0x000fe20003f05270 */
[----:B------:R-:W0:Y:S01]  /*1f50*/  LDCU UR4, c[0x0][0x380] ;  /* 0x00007000ff0477ac */ /* 0x000e220008000800 */
[----:B------:R-:W-:Y:S01]  /*1f60*/  MOV R7, UR5 ;  /* 0x0000000500077c02 */ /* 0x000fe20008000f00 */
[----:B------:R-:W-:-:S10]  /*1f70*/  UIADD3 UR5, UPT, UPT, UR14, UR5, URZ ;  /* 0x000000050e057290 */ /* 0x000fd4000fffe0ff */
[----:B------:R-:W1:Y:S01]  /*1f80*/  @!P0 S2R R3, SR_CgaCtaId ;  /* 0x0000000000038919 */ /* 0x000e620000008800 */
[----:B------:R-:W-:Y:S01]  /*1f90*/  @!P0 MOV R2, 0x400 ;  /* 0x0000040000028802 */ /* 0x000fe20000000f00 */
[----:B0-----:R-:W-:-:S03]  /*1fa0*/  UISETP.GE.AND UP0, UPT, UR5, UR4, UPT ;  /* 0x000000040500728c */ /* 0x001fc6000bf06270 */
[----:B-1----:R-:W-:Y:S02]  /*1fb0*/  @!P0 LEA R5, R3, R2, 0x18 ;  /* 0x0000000203058211 */ /* 0x002fe400078ec0ff */
[----:B------:R-:W0:Y:S04]  /*1fc0*/  @!P0 LDC.64 R2, c[0x0][0x3a8] ;  /* 0x0000ea00ff028b82 */ /* 0x000e280000000a00 */
[----:B------:R-:W1:Y:S01]  /*1fd0*/  @!P0 LDS R5, [R5] ;  /* 0x0000000005058984 */ /* 0x000e620000000800 */
[----:B0-----:R-:W-:-:S05]  /*1fe0*/  @!P0 IMAD.WIDE R2, R7, 0x4, R2 ;  /* 0x0000000407028825 */ /* 0x001fca00078e0202 */
[----:B-1----:R0:W-:Y:S01]  /*1ff0*/  @!P0 STG.E desc[UR12][R2.64], R5 ;  /* 0x0000000502008986 */ /* 0x0021e2000c10190c */
[----:B------:R-:W-:Y:S06]  /*2000*/  BAR.SYNC.DEFER_BLOCKING 0x0 ;  /* 0x0000000000007b1d */ /* 0x000fec0000010000 */
[----:B------:R-:W-:Y:S05]  /*2010*/  BRA.U !UP0, `(.L_x_88) ;  /* 0xffffffe108387547 */ /* 0x000fea000b83ffff */
[----:B------:R-:W-:Y:S05]  /*2020*/  EXIT ;  /* 0x000000000000794d */ /* 0x000fea0003800000 */
        .weak           $__internal_2_$__cuda_sm20_sqrt_rn_f32_slowpath
        .type           $__internal_2_$__cuda_sm20_sqrt_rn_f32_slowpath,@function
        .size           $__internal_2_$__cuda_sm20_sqrt_rn_f32_slowpath,(.L_x_176 - $__internal_2_$__cuda_sm20_sqrt_rn_f32_slowpath)
$__internal_2_$__cuda_sm20_sqrt_rn_f32_slowpath:
[----:B------:R-:W-:-:S13]  /*2030*/  LOP3.LUT P0, RZ, R14, 0x7fffffff, RZ, 0xc0, !PT ;  /* 0x7fffffff0eff7812 */ /* 0x000fda000780c0ff */
[----:B------:R-:W-:Y:S01]  /*2040*/  @!P0 MOV R22, R14 ;  /* 0x0000000e00168202 */ /* 0x000fe20000000f00 */
[----:B------:R-:W-:Y:S06]  /*2050*/  @!P0 BRA `(.L_x_89) ;  /* 0x0000000000408947 */ /* 0x000fec0003800000 */
[----:B------:R-:W-:-:S13]  /*2060*/  FSETP.GEU.FTZ.AND P0, PT, R14, RZ, PT ;  /* 0x000000ff0e00720b */ /* 0x000fda0003f1e000 */
[----:B------:R-:W-:Y:S01]  /*2070*/  @!P0 MOV R22, 0x7fffffff ;  /* 0x7fffffff00168802 */ /* 0x000fe20000000f00 */
        /* <DEDUP_REMOVED lines=8> */
[----:B------:R-:W-:-:S03]  /*2100*/  @P0 FMUL.FTZ R23, R23, 0.5 ;  /* 0x3f00000017170820 */ /* 0x000fc60000410000 */
[----:B------:R-:W-:-:S04]  /*2110*/  @P0 FADD.FTZ R25, -R24, -RZ ;  /* 0x800000ff18190221 */ /* 0x000fc80000010100 */
[----:B------:R-:W-:Y:S01]  /*2120*/  @P0 FFMA R25, R24, R25, R22 ;  /* 0x0000001918190223 */ /* 0x000fe20000000016 */
[----:B------:R-:W-:-:S03]  /*2130*/  @!P0 MOV R22, R14 ;  /* 0x0000000e00168202 */ /* 0x000fc60000000f00 */
[----:B------:R-:W-:-:S04]  /*2140*/  @P0 FFMA R23, R25, R23, R24 ;  /* 0x0000001719170223 */ /* 0x000fc80000000018 */
[----:B------:R-:W-:-:S07]  /*2150*/  @P0 FMUL.FTZ R22, R23, 2.3283064365386962891e-10 ;  /* 0x2f80000017160820 */ /* 0x000fce0000410000 */
.L_x_89:
[----:B------:R-:W-:Y:S01]  /*2160*/  MOV R14, R15 ;  /* 0x0000000f000e7202 */ /* 0x000fe20000000f00 */
[----:B------:R-:W-:-:S04]  /*2170*/  HFMA2 R15, -RZ, RZ, 0, 0 ;  /* 0x00000000ff0f7431 */ /* 0x000fc800000001ff */
[----:B------:R-:W-:Y:S05]  /*2180*/  RET.REL.NODEC R14 `(_Z9matchcostiiiPKfS0_S0_Pf) ;  /* 0xffffffdc0e9c7950 */ /* 0x000fea0003c3ffff */
.L_x_90:
        /* <DEDUP_REMOVED lines=15> */
.L_x_176:


//--------------------- .text._Z11approxmatchiiiPKfS0_Pf --------------------------
	.section	.text._Z11approxmatchiiiPKfS0_Pf,"ax",@progbits
	.align	128
        .global         _Z11approxmatchiiiPKfS0_Pf
        .type           _Z11approxmatchiiiPKfS0_Pf,@function
        .size           _Z11approxmatchiiiPKfS0_Pf,(.L_x_177 - _Z11approxmatchiiiPKfS0_Pf)
        .other          _Z11approxmatchiiiPKfS0_Pf,@"STO_CUDA_ENTRY STV_DEFAULT"
_Z11approxmatchiiiPKfS0_Pf:
.text._Z11approxmatchiiiPKfS0_Pf:
[----:B------:R-:W-:Y:S08]  /*0000*/  LDC R1, c[0x0][0x37c] ;  /* 0x0000df00ff017b82 */ /* 0x000ff00000000800 */
[----:B------:R-:W0:Y:S01]  /*0010*/  LDC R0, c[0x0][0x388] ;  /* 0x0000e200ff007b82 */ /* 0x000e220000000800 */
[----:B------:R-:W0:Y:S02]  /*0020*/  LDCU UR4, c[0x0][0x384] ;  /* 0x00007080ff0477ac */ /* 0x000e240008000800 */
[----:B0-----:R-:W-:-:S13]  /*0030*/  ISETP.LE.AND P0, PT, R0, UR4, PT ;  /* 0x0000000400007c0c */ /* 0x001fda000bf03270 */
[----:B------:R-:W-:Y:S05]  /*0040*/  @!P0 BRA `(.L_x_91) ;  /* 0x00000000006c8947 */ /* 0x000fea0003800000 */
[----:B------:R-:W-:Y:S02]  /*0050*/  IABS R5, R0 ;  /* 0x0000000000057213 */ /* 0x000fe40000000000 */
[----:B------:R-:W-:Y:S02]  /*0060*/  MOV R6, UR4 ;  /* 0x0000000400067c02 */ /* 0x000fe40008000f00 */
[----:B------:R-:W0:Y:S02]  /*0070*/  I2F.RP R4, R5 ;  /* 0x0000000500047306 */ /* 0x000e240000209400 */
[----:B------:R-:W-:-:S06]  /*0080*/  IABS R6, R6 ;  /* 0x0000000600067213 */ /* 0x000fcc0000000000 */
[----:B0-----:R-:W0:Y:S02]  /*0090*/  MUFU.RCP R4, R4 ;  /* 0x0000000400047308 */ /* 0x001e240000001000 */
[----:B0-----:R-:W-:-:S06]  /*00a0*/  IADD3 R2, PT, PT, R4, 0xffffffe, RZ ;  /* 0x0ffffffe04027810 */ /* 0x001fcc0007ffe0ff */
[----:B------:R0:W1:Y:S02]  /*00b0*/  F2I.FTZ.U32.TRUNC.NTZ R3, R2 ;  /* 0x0000000200037305 */ /* 0x000064000021f000 */
[----:B0-----:R-:W-:Y:S01]  /*00c0*/  IMAD.MOV.U32 R2, RZ, RZ, RZ ;  /* 0x000000ffff027224 */ /* 0x001fe200078e00ff */
[----:B-1----:R-:W-:-:S05]  /*00d0*/  IADD3 R8, PT, PT, RZ, -R3, RZ ;  /* 0x80000003ff087210 */ /* 0x002fca0007ffe0ff */
[----:B------:R-:W-:-:S04]  /*00e0*/  IMAD R7, R8, R5, RZ ;  /* 0x0000000508077224 */ /* 0x000fc800078e02ff */
[----:B------:R-:W-:-:S06]  /*00f0*/  IMAD.HI.U32 R3, R3, R7, R2 ;  /* 0x0000000703037227 */ /* 0x000fcc00078e0002 */
[----:B------:R-:W-:-:S05]  /*0100*/  IMAD.HI.U32 R3, R3, R6, RZ ;  /* 0x0000000603037227 */ /* 0x000fca00078e00ff */
[----:B------:R-:W-:-:S05]  /*0110*/  IADD3 R4, PT, PT, -R3, RZ, RZ ;  /* 0x000000ff03047210 */ /* 0x000fca0007ffe1ff */
[----:B------:R-:W-:-:S05]  /*0120*/  IMAD R2, R5, R4, R6 ;  /* 0x0000000405027224 */ /* 0x000fca00078e0206 */
[----:B------:R-:W-:-:S13]  /*0130*/  ISETP.GT.U32.AND P1, PT, R5, R2, PT ;  /* 0x000000020500720c */ /* 0x000fda0003f24070 */
[-C--:B------:R-:W-:Y:S02]  /*0140*/  @!P1 IADD3 R2, PT, PT, R2, -R5.reuse, RZ ;  /* 0x8000000502029210 */ /* 0x080fe40007ffe0ff */
[----:B------:R-:W-:Y:S02]  /*0150*/  @!P1 IADD3 R3, PT, PT, R3, 0x1, RZ ;  /* 0x0000000103039810 */ /* 0x000fe40007ffe0ff */
[----:B------:R-:W-:Y:S02]  /*0160*/  ISETP.GE.U32.AND P0, PT, R2, R5, PT ;  /* 0x000000050200720c */ /* 0x000fe40003f06070 */
[C---:B------:R-:W-:Y:S02]  /*0170*/  LOP3.LUT R2, R0.reuse, UR4, RZ, 0x3c, !PT ;  /* 0x0000000400027c12 */ /* 0x040fe4000f8e3cff */
[----:B------:R-:W-:Y:S02]  /*0180*/  ISETP.NE.AND P1, PT, R0, RZ, PT ;  /* 0x000000ff0000720c */ /* 0x000fe40003f25270 */
[----:B------:R-:W-:-:S07]  /*0190*/  ISETP.GE.AND P2, PT, R2, RZ, PT ;  /* 0x000000ff0200720c */ /* 0x000fce0003f46270 */
[----:B------:R-:W-:-:S06]  /*01a0*/  @P0 VIADD R3, R3, 0x1 ;  /* 0x0000000103030836 */ /* 0x000fcc0000000000 */
[----:B------:R-:W-:Y:S02]  /*01b0*/  @!P2 IADD3 R3, PT, PT, -R3, RZ, RZ ;  /* 0x000000ff0303a210 */ /* 0x000fe40007ffe1ff */
[----:B------:R-:W-:Y:S01]  /*01c0*/  @!P1 LOP3.LUT R3, RZ, R0, RZ, 0x33, !PT ;  /* 0x00000000ff039212 */ /* 0x000fe200078e33ff */
[----:B------:R-:W-:-:S03]  /*01d0*/  HFMA2 R0, -RZ, RZ, 1.875, 0 ;  /* 0x3f800000ff007431 */ /* 0x000fc600000001ff */
[----:B------:R-:W-:Y:S01]  /*01e0*/  I2FP.F32.S32 R2, R3 ;  /* 0x0000000300027245 */ /* 0x000fe20000201400 */
[----:B------:R-:W-:Y:S06]  /*01f0*/  BRA `(.L_x_92) ;  /* 0x0000000000687947 */ /* 0x000fec0003800000 */
.L_x_91:
[----:B------:R-:W-:-:S04]  /*0200*/  MOV R2, UR4 ;  /* 0x0000000400027c02 */ /* 0x000fc80008000f00 */
[----:B------:R-:W-:-:S04]  /*0210*/  IABS R7, R2 ;  /* 0x0000000200077213 */ /* 0x000fc80000000000 */
[----:B------:R-:W0:Y:S08]  /*0220*/  I2F.RP R4, R7 ;  /* 0x0000000700047306 */ /* 0x000e300000209400 */
[----:B0-----:R-:W0:Y:S02]  /*0230*/  MUFU.RCP R4, R4 ;  /* 0x0000000400047308 */ /* 0x001e240000001000 */
[----:B0-----:R-:W-:-:S06]  /*0240*/  VIADD R2, R4, 0xffffffe ;  /* 0x0ffffffe04027836 */ /* 0x001fcc0000000000 */
[----:B------:R0:W1:Y:S02]  /*0250*/  F2I.FTZ.U32.TRUNC.NTZ R3, R2 ;  /* 0x0000000200037305 */ /* 0x000064000021f000 */
[----:B0-----:R-:W-:Y:S02]  /*0260*/  MOV R2, RZ ;  /* 0x000000ff00027202 */ /* 0x001fe40000000f00 */
[----:B-1----:R-:W-:-:S05]  /*0270*/  IADD3 R6, PT, PT, RZ, -R3, RZ ;  /* 0x80000003ff067210 */ /* 0x002fca0007ffe0ff */
[----:B------:R-:W-:Y:S01]  /*0280*/  IMAD R5, R6, R7, RZ ;  /* 0x0000000706057224 */ /* 0x000fe200078e02ff */
[----:B------:R-:W-:Y:S02]  /*0290*/  IABS R6, R0 ;  /* 0x0000000000067213 */ /* 0x000fe40000000000 */
[----:B------:R-:W-:Y:S01]  /*02a0*/  LOP3.LUT R0, R0, UR4, RZ, 0x3c, !PT ;  /* 0x0000000400007c12 */ /* 0x000fe2000f8e3cff */
[----:B------:R-:W-:-:S03]  /*02b0*/  IMAD.HI.U32 R3, R3, R5, R2 ;  /* 0x0000000503037227 */ /* 0x000fc600078e0002 */
[----:B------:R-:W-:Y:S01]  /*02c0*/  ISETP.GE.AND P2, PT, R0, RZ, PT ;  /* 0x000000ff0000720c */ /* 0x000fe20003f46270 */
[----:B------:R-:W-:Y:S02]  /*02d0*/  IMAD.MOV.U32 R2, RZ, RZ, 0x3f800000 ;  /* 0x3f800000ff027424 */ /* 0x000fe400078e00ff */
[----:B------:R-:W-:-:S05]  /*02e0*/  IMAD.HI.U32 R3, R3, R6, RZ ;  /* 0x0000000603037227 */ /* 0x000fca00078e00ff */
[----:B------:R-:W-:-:S05]  /*02f0*/  IADD3 R4, PT, PT, -R3, RZ, RZ ;  /* 0x000000ff03047210 */ /* 0x000fca0007ffe1ff */
[----:B------:R-:W-:-:S05]  /*0300*/  IMAD R4, R7, R4, R6 ;  /* 0x0000000407047224 */ /* 0x000fca00078e0206 */
[----:B------:R-:W-:-:S13]  /*0310*/  ISETP.GT.U32.AND P1, PT, R7, R4, PT ;  /* 0x000000040700720c */ /* 0x000fda0003f24070 */
[----:B------:R-:W-:Y:S01]  /*0320*/  @!P1 IMAD.IADD R4, R4, 0x1, -R7 ;  /* 0x0000000104049824 */ /* 0x000fe200078e0a07 */
[----:B------:R-:W-:Y:S02]  /*0330*/  @!P1 IADD3 R3, PT, PT, R3, 0x1, RZ ;  /* 0x0000000103039810 */ /* 0x000fe40007ffe0ff */
[----:B------:R-:W-:Y:S02]  /*0340*/  ISETP.NE.AND P1, PT, RZ, UR4, PT ;  /* 0x00000004ff007c0c */ /* 0x000fe4000bf25270 */
[----:B------:R-:W-:-:S13]  /*0350*/  ISETP.GE.U32.AND P0, PT, R4, R7, PT ;  /* 0x000000070400720c */ /* 0x000fda0003f06070 */
[----:B------:R-:W-:-:S04]  /*0360*/  @P0 IADD3 R3, PT, PT, R3, 0x1, RZ ;  /* 0x0000000103030810 */ /* 0x000fc80007ffe0ff */
[----:B------:R-:W-:Y:S02]  /*0370*/  @!P2 IADD3 R3, PT, PT, -R3, RZ, RZ ;  /* 0x000000ff0303a210 */ /* 0x000fe40007ffe1ff */
[----:B------:R-:W-:-:S04]  /*0380*/  @!P1 LOP3.LUT R3, RZ, UR4, RZ, 0x33, !PT ;  /* 0x00000004ff039c12 */ /* 0x000fc8000f8e33ff */
[----:B------:R-:W-:-:S07]  /*0390*/  I2FP.F32.S32 R0, R3 ;  /* 0x0000000300007245 */ /* 0x000fce0000201400 */
.L_x_92:
[----:B------:R-:W0:Y:S08]  /*03a0*/  S2UR UR5, SR_CTAID.X ;  /* 0x00000000000579c3 */ /* 0x000e300000002500 */
[----:B------:R-:W0:Y:S02]  /*03b0*/  LDC R3, c[0x0][0x380] ;  /* 0x0000e000ff037b82 */ /* 0x000e240000000800 */
[----:B0-----:R-:W-:-:S13]  /*03c0*/  ISETP.LE.AND P0, PT, R3, UR5, PT ;  /* 0x0000000503007c0c */ /* 0x001fda000bf03270 */
[----:B------:R-:W-:Y:S05]  /*03d0*/  @P0 EXIT ;  /* 0x000000000000094d */ /* 0x000fea0003800000 */
[----:B------:R-:W0:Y:S01]  /*03e0*/  LDCU UR12, c[0x0][0x360] ;  /* 0x00006c00ff0c77ac */ /* 0x000e220008000800 */
[----:B------:R-:W1:Y:S01]  /*03f0*/  LDCU.64 UR10, c[0x0][0x358] ;  /* 0x00006b00ff0a77ac */ /* 0x000e620008000a00 */
[----:B------:R-:W-:-:S12]  /*0400*/  ULOP3.LUT UR4, UR4, 0x7ffffffc, URZ, 0xc0, !UPT ;  /* 0x7ffffffc04047892 */ /* 0x000fd8000f8ec0ff */
.L_x_161:
[----:B--2---:R-:W2:Y:S01]  /*0410*/  S2R R3, SR_TID.X ;  /* 0x0000000000037919 */ /* 0x004ea20000002100 */
[----:B---3--:R-:W3:Y:S01]  /*0420*/  LDCU UR8, c[0x0][0x388] ;  /* 0x00007100ff0877ac */ /* 0x008ee20008000800 */
[----:B------:R-:W-:Y:S01]  /*0430*/  BSSY.RECONVERGENT B0, `(.L_x_93) ;  /* 0x0000011000007945 */ /* 0x000fe20003800200 */
[----:B------:R-:W3:Y:S02]  /*0440*/  LDCU UR7, c[0x0][0x384] ;  /* 0x00007080ff0777ac */ /* 0x000ee40008000800 */
[----:B---3--:R-:W-:-:S06]  /*0450*/  UIMAD UR6, UR7, UR8, URZ ;  /* 0x00000008070672a4 */ /* 0x008fcc000f8e02ff */
[C---:B--2---:R-:W-:Y:S02]  /*0460*/  ISETP.GE.AND P1, PT, R3.reuse, UR6, PT ;  /* 0x0000000603007c0c */ /* 0x044fe4000bf26270 */
[C---:B------:R-:W-:Y:S02]  /*0470*/  ISETP.GE.AND P2, PT, R3.reuse, UR7, PT ;  /* 0x0000000703007c0c */ /* 0x040fe4000bf46270 */
[----:B------:R-:W-:-:S09]  /*0480*/  ISETP.GE.AND P0, PT, R3, UR8, PT ;  /* 0x0000000803007c0c */ /* 0x000fd2000bf06270 */
[----:B----45:R-:W-:Y:S05]  /*0490*/  @P1 BRA `(.L_x_94) ;  /* 0x0000000000281947 */ /* 0x030fea0003800000 */
[----:B------:R-:W2:Y:S01]  /*04a0*/  LDC.64 R6, c[0x0][0x3a0] ;  /* 0x0000e800ff067b82 */ /* 0x000ea20000000a00 */
[----:B------:R-:W-:Y:S02]  /*04b0*/  MOV R9, UR5 ;  /* 0x0000000500097c02 */ /* 0x000fe40008000f00 */
[----:B------:R-:W-:-:S03]  /*04c0*/  MOV R8, R3 ;  /* 0x0000000300087202 */ /* 0x000fc60000000f00 */
[----:B------:R-:W-:-:S07]  /*04d0*/  IMAD R9, R9, UR6, RZ ;  /* 0x0000000609097c24 */ /* 0x000fce000f8e02ff */
.L_x_95:
[----:B---3--:R-:W-:Y:S01]  /*04e0*/  IADD3 R5, PT, PT, R9, R8, RZ ;  /* 0x0000000809057210 */ /* 0x008fe20007ffe0ff */
[----:B0-----:R-:W-:-:S04]  /*04f0*/  VIADD R8, R8, UR12 ;  /* 0x0000000c08087c36 */ /* 0x001fc80008000000 */
[----:B--2---:R-:W-:Y:S01]  /*0500*/  IMAD.WIDE R4, R5, 0x4, R6 ;  /* 0x0000000405047825 */ /* 0x004fe200078e0206 */
[----:B------:R-:W-:-:S04]  /*0510*/  ISETP.GE.AND P1, PT, R8, UR6, PT ;  /* 0x0000000608007c0c */ /* 0x000fc8000bf26270 */
[----:B-1----:R3:W-:Y:S09]  /*0520*/  STG.E desc[UR10][R4.64], RZ ;  /* 0x000000ff04007986 */ /* 0x0027f2000c10190a */
[----:B------:R-:W-:Y:S05]  /*0530*/  @!P1 BRA `(.L_x_95) ;  /* 0xfffffffc00e89947 */ /* 0x000fea000383ffff */
.L_x_94:
[----:B01----:R-:W-:Y:S05]  /*0540*/  BSYNC.RECONVERGENT B0 ;  /* 0x0000000000007941 */ /* 0x003fea0003800200 */
.L_x_93:
[----:B------:R-:W-:Y:S04]  /*0550*/  BSSY.RECONVERGENT B0, `(.L_x_96) ;  /* 0x000000b000007945 */ /* 0x000fe80003800200 */
[----:B------:R-:W-:Y:S05]  /*0560*/  @P2 BRA `(.L_x_97) ;  /* 0x0000000000242947 */ /* 0x000fea0003800000 */
[----:B------:R-:W0:Y:S01]  /*0570*/  S2R R6, SR_CgaCtaId ;  /* 0x0000000000067919 */ /* 0x000e220000008800 */
[----:B---3--:R-:W-:Y:S02]  /*0580*/  MOV R5, 0x400 ;  /* 0x0000040000057802 */ /* 0x008fe40000000f00 */
[----:B------:R-:W-:Y:S02]  /*0590*/  MOV R4, R3 ;  /* 0x0000000300047202 */ /* 0x000fe40000000f00 */
[----:B0-----:R-:W-:-:S07]  /*05a0*/  LEA R5, R6, R5, 0x18 ;  /* 0x0000000506057211 */ /* 0x001fce00078ec0ff */
.L_x_98:
[C---:B------:R-:W-:Y:S02]  /*05b0*/  LEA R7, R4.reuse, R5, 0x2 ;  /* 0x0000000504077211 */ /* 0x040fe400078e10ff */
[----:B------:R-:W-:-:S03]  /*05c0*/  IADD3 R4, PT, PT, R4, UR12, RZ ;  /* 0x0000000c04047c10 */ /* 0x000fc6000fffe0ff */
[----:B------:R0:W-:Y:S01]  /*05d0*/  STS [R7], R0 ;  /* 0x0000000007007388 */ /* 0x0001e20000000800 */
[----:B------:R-:W-:-:S13]  /*05e0*/  ISETP.GE.AND P1, PT, R4, UR7, PT ;  /* 0x0000000704007c0c */ /* 0x000fda000bf26270 */
[----:B0-----:R-:W-:Y:S05]  /*05f0*/  @!P1 BRA `(.L_x_98) ;  /* 0xfffffffc00ec9947 */ /* 0x001fea000383ffff */
.L_x_97:
[----:B------:R-:W-:Y:S05]  /*0600*/  BSYNC.RECONVERGENT B0 ;  /* 0x0000000000007941 */ /* 0x000fea0003800200 */
.L_x_96:
[----:B------:R-:W-:Y:S04]  /*0610*/  BSSY.RECONVERGENT B0, `(.L_x_99) ;  /* 0x000000c000007945 */ /* 0x000fe80003800200 */
[----:B------:R-:W-:Y:S05]  /*0620*/  @P0 BRA `(.L_x_100) ;  /* 0x0000000000280947 */ /* 0x000fea0003800000 */
[----:B------:R-:W0:Y:S01]  /*0630*/  S2R R6, SR_CgaCtaId ;  /* 0x0000000000067919 */ /* 0x000e220000008800 */
[----:B---3--:R-:W-:Y:S02]  /*0640*/  MOV R5, 0x400 ;  /* 0x0000040000057802 */ /* 0x008fe40000000f00 */
[----:B------:R-:W-:-:S03]  /*0650*/  MOV R4, R3 ;  /* 0x0000000300047202 */ /* 0x000fc60000000f00 */
[----:B------:R-:W-:-:S05]  /*0660*/  VIADD R5, R5, 0x4000 ;  /* 0x0000400005057836 */ /* 0x000fca0000000000 */
[----:B0-----:R-:W-:-:S07]  /*0670*/  LEA R5, R6, R5, 0x18 ;  /* 0x0000000506057211 */ /* 0x001fce00078ec0ff */
.L_x_101:
[C---:B------:R-:W-:Y:S02]  /*0680*/  LEA R7, R4.reuse, R5, 0x2 ;  /* 0x0000000504077211 */ /* 0x040fe400078e10ff */
[----:B------:R-:W-:-:S03]  /*0690*/  IADD3 R4, PT, PT, R4, UR12, RZ ;  /* 0x0000000c04047c10 */ /* 0x000fc6000fffe0ff */
[----:B------:R0:W-:Y:S01]  /*06a0*/  STS [R7], R2 ;  /* 0x0000000207007388 */ /* 0x0001e20000000800 */
[----:B------:R-:W-:-:S13]  /*06b0*/  ISETP.GE.AND P0, PT, R4, UR8, PT ;  /* 0x0000000804007c0c */ /* 0x000fda000bf06270 */
[----:B0-----:R-:W-:Y:S05]  /*06c0*/  @!P0 BRA `(.L_x_101) ;  /* 0xfffffffc00ec8947 */ /* 0x001fea000383ffff */
.L_x_100:
[----:B------:R-:W-:Y:S05]  /*06d0*/  BSYNC.RECONVERGENT B0 ;  /* 0x0000000000007941 */ /* 0x000fea0003800200 */
.L_x_99:
[----:B------:R-:W-:Y:S01]  /*06e0*/  BAR.SYNC.DEFER_BLOCKING 0x0 ;  /* 0x0000000000007b1d */ /* 0x000fe20000010000 */
[----:B------:R-:W-:-:S05]  /*06f0*/  UIMAD UR7, UR5, UR7, URZ ;  /* 0x00000007050772a4 */ /* 0x000fca000f8e02ff */
[----:B------:R-:W-:-:S07]  /*0700*/  UMOV UR13, 0x7 ;  /* 0x00000007000d7882 */ /* 0x000fce0000000000 */
.L_x_160:
[----:B------:R-:W-:Y:S01]  /*0710*/  UISETP.NE.AND UP0, UPT, UR13, -0x2, UPT ;  /* 0xfffffffe0d00788c */ /* 0x000fe2000bf05270 */
[----:B01-3--:R-:W-:-:S05]  /*0720*/  IMAD.MOV.U32 R4, RZ, RZ, 0x3f800000 ;  /* 0x3f800000ff047424 */ /* 0x00bfca00078e00ff */
[----:B------:R-:W-:Y:S01]  /*0730*/  PLOP3.LUT P0, PT, PT, PT, UP0, 0x80, 0x8 ;  /* 0x000000000008781c */ /* 0x000fe20003f0f008 */
[----:B------:R-:W-:-:S09]  /*0740*/  UISETP.NE.AND UP0, UPT, UR13, URZ, UPT ;  /* 0x000000ff0d00728c */ /* 0x000fd2000bf05270 */
[----:B--2-45:R-:W-:Y:S05]  /*0750*/  BRA.U !UP0, `(.L_x_102) ;  /* 0x0000000108847547 */ /* 0x034fea000b800000 */
[----:B------:R-:W-:Y:S01]  /*0760*/  FFMA R4, RZ, 1.4426950216293334961, RZ ;  /* 0x3fb8aa3bff047823 */ /* 0x000fe200000000ff */
[----:B------:R-:W-:-:S03]  /*0770*/  I2FP.F32.S32 R11, UR13 ;  /* 0x0000000d000b7c45 */ /* 0x000fc60008201400 */
[----:B------:R-:W-:Y:S01]  /*0780*/  FADD R4, RZ, R4 ;  /* 0x00000004ff047221 */ /* 0x000fe20000000000 */
[----:B------:R-:W-:-:S03]  /*0790*/  FSETP.NAN.AND P3, PT, |R11|, |R11|, PT ;  /* 0x4000000b0b00720b */ /* 0x000fc60003f68200 */
[----:B------:R-:W-:-:S04]  /*07a0*/  FFMA R4, RZ, RZ, R4 ;  /* 0x000000ffff047223 */ /* 0x000fc80000000004 */
[----:B------:R-:W-:-:S04]  /*07b0*/  FFMA R6, RZ, RZ, R4 ;  /* 0x000000ffff067223 */ /* 0x000fc80000000004 */
[----:B------:R-:W-:-:S04]  /*07c0*/  FADD R7, R6, 2 ;  /* 0x4000000006077421 */ /* 0x000fc80000000000 */
[C---:B------:R-:W-:Y:S01]  /*07d0*/  FMUL R4, R7.reuse, R11 ;  /* 0x0000000b07047220 */ /* 0x040fe20000400000 */
[----:B------:R-:W-:-:S03]  /*07e0*/  FADD R9, R7, -2 ;  /* 0xc000000007097421 */ /* 0x000fc60000000000 */
[----:B------:R-:W0:Y:S01]  /*07f0*/  FRND R5, R4 ;  /* 0x0000000400057307 */ /* 0x000e220000201000 */
[----:B------:R-:W-:Y:S01]  /*0800*/  FADD R9, R6, -R9 ;  /* 0x8000000906097221 */ /* 0x000fe20000000000 */
[----:B------:R-:W-:Y:S01]  /*0810*/  FFMA R6, R7, R11, -R4 ;  /* 0x0000000b07067223 */ /* 0x000fe20000000804 */
[----:B------:R-:W-:-:S03]  /*0820*/  FSETP.GT.AND P1, PT, |R4|, 152, PT ;  /* 0x431800000400780b */ /* 0x000fc60003f24200 */
[----:B------:R-:W-:Y:S01]  /*0830*/  FFMA R7, R9, R11, R6 ;  /* 0x0000000b09077223 */ /* 0x000fe20000000006 */
[----:B------:R-:W-:Y:S01]  /*0840*/  HFMA2 R9, -RZ, RZ, 0.64013671875, -15.109375 ;  /* 0x391fcb8eff097431 */ /* 0x000fe200000001ff */
[----:B------:R-:W1:Y:S01]  /*0850*/  F2I.NTZ R8, R4 ;  /* 0x0000000400087305 */ /* 0x000e620000203100 */
[----:B0-----:R-:W-:Y:S01]  /*0860*/  FADD R6, R4, -R5 ;  /* 0x8000000504067221 */ /* 0x001fe20000000000 */
[----:B------:R-:W-:-:S03]  /*0870*/  FSETP.GT.AND P2, PT, R5, RZ, PT ;  /* 0x000000ff0500720b */ /* 0x000fc60003f44000 */
[----:B------:R-:W-:Y:S01]  /*0880*/  FADD R6, R6, R7 ;  /* 0x0000000706067221 */ /* 0x000fe20000000000 */
[----:B------:R-:W-:Y:S02]  /*0890*/  SEL R5, RZ, 0x83000000, P2 ;  /* 0x83000000ff057807 */ /* 0x000fe40001000000 */
[----:B------:R-:W-:Y:S01]  /*08a0*/  FSETP.GEU.AND P2, PT, R4, RZ, PT ;  /* 0x000000ff0400720b */ /* 0x000fe20003f4e000 */
[----:B------:R-:W-:Y:S01]  /*08b0*/  FFMA R7, R6, R9, 0.0013391353422775864601 ;  /* 0x3aaf85ed06077423 */ /* 0x000fe20000000009 */
[----:B-1----:R-:W-:Y:S02]  /*08c0*/  LEA R8, R8, -R5, 0x17 ;  /* 0x8000000508087211 */ /* 0x002fe400078eb8ff */
[----:B------:R-:W-:Y:S01]  /*08d0*/  FSEL R4, RZ, +INF , !P2 ;  /* 0x7f800000ff047808 */ /* 0x000fe20005000000 */
[----:B------:R-:W-:-:S04]  /*08e0*/  FFMA R7, R6, R7, 0.0096188392490148544312 ;  /* 0x3c1d985606077423 */ /* 0x000fc80000000007 */
[----:B------:R-:W-:-:S04]  /*08f0*/  FFMA R7, R6, R7, 0.055503588169813156128 ;  /* 0x3d6357bb06077423 */ /* 0x000fc80000000007 */
[----:B------:R-:W-:-:S04]  /*0900*/  FFMA R7, R6, R7, 0.24022644758224487305 ;  /* 0x3e75fdec06077423 */ /* 0x000fc80000000007 */
[----:B------:R-:W-:Y:S01]  /*0910*/  FFMA R9, R6, R7, 0.69314718246459960938 ;  /* 0x3f31721806097423 */ /* 0x000fe20000000007 */
[----:B------:R-:W-:-:S03]  /*0920*/  IADD3 R7, PT, PT, R5, 0x7f000000, RZ ;  /* 0x7f00000005077810 */ /* 0x000fc60007ffe0ff */
[----:B------:R-:W-:-:S04]  /*0930*/  FFMA R6, R6, R9, 1 ;  /* 0x3f80000006067423 */ /* 0x000fc80000000009 */
[----:B------:R-:W-:-:S04]  /*0940*/  FMUL R7, R7, R6 ;  /* 0x0000000607077220 */ /* 0x000fc80000400000 */
[----:B------:R-:W-:Y:S01]  /*0950*/  @!P1 FMUL R4, R8, R7 ;  /* 0x0000000708049220 */ /* 0x000fe20000400000 */
[----:B------:R-:W-:-:S07]  /*0960*/  @P3 FADD R4, R11, 4 ;  /* 0x408000000b043421 */ /* 0x000fce0000000000 */
.L_x_102:
[----:B------:R-:W-:Y:S01]  /*0970*/  FSEL R4, -R4, RZ, P0 ;  /* 0x000000ff04047208 */ /* 0x000fe20000000100 */
[----:B------:R-:W-:Y:S01]  /*0980*/  BSSY.RECONVERGENT B0, `(.L_x_103) ;  /* 0x00000f5000007945 */ /* 0x000fe20003800200 */
[----:B------:R-:W-:Y:S02]  /*0990*/  ISETP.NE.AND P0, PT, R3, RZ, PT ;  /* 0x000000ff0300720c */ /* 0x000fe40003f05270 */
[----:B------:R-:W-:-:S11]  /*09a0*/  R2UR UR15, R4 ;  /* 0x00000000040f72ca */ /* 0x000fd600000e0000 */
[----:B------:R-:W-:Y:S05]  /*09b0*/  @P0 BRA `(.L_x_104) ;  /* 0x0000000c00c40947 */ /* 0x000fea0003800000 */
[----:B------:R-:W0:Y:S01]  /*09c0*/  S2UR UR8, SR_CgaCtaId ;  /* 0x00000000000879c3 */ /* 0x000e220000008800 */
[----:B------:R-:W-:Y:S01]  /*09d0*/  UMOV UR6, 0x400 ;  /* 0x0000040000067882 */ /* 0x000fe20000000000 */
[----:B------:R-:W1:Y:S02]  /*09e0*/  LDCU UR9, c[0x0][0x388] ;  /* 0x00007100ff0977ac */ /* 0x000e640008000800 */
[----:B-1----:R-:W-:Y:S02]  /*09f0*/  UISETP.GE.AND UP0, UPT, UR9, 0x1, UPT ;  /* 0x000000010900788c */ /* 0x002fe4000bf06270 */
[----:B0-----:R-:W-:-:S09]  /*0a00*/  ULEA UR14, UR8, UR6, 0x18 ;  /* 0x00000006080e7291 */ /* 0x001fd2000f8ec0ff */
[----:B------:R-:W-:Y:S01]  /*0a10*/  STS [UR14+0xb000], RZ ;  /* 0x00b000ffff007988 */ /* 0x000fe2000800080e */
[----:B------:R-:W-:Y:S05]  /*0a20*/  BRA.U !UP0, `(.L_x_104) ;  /* 0x0000000d08a87547 */ /* 0x000fea000b800000 */
[----:B------:R-:W-:Y:S01]  /*0a30*/  UISETP.GE.U32.AND UP0, UPT, UR9, 0x8, UPT ;  /* 0x000000080900788c */ /* 0x000fe2000bf06070 */
[----:B------:R-:W-:-:S08]  /*0a40*/  CS2R R4, SRZ ;  /* 0x0000000000047805 */ /* 0x000fd0000001ff00 */
[----:B------:R-:W-:Y:S05]  /*0a50*/  BRA.U !UP0, `(.L_x_105) ;  /* 0x0000000508e47547 */ /* 0x000fea000b800000 */
[----:B------:R-:W0:Y:S01]  /*0a60*/  LDC R11, c[0x0][0x388] ;  /* 0x0000e200ff0b7b82 */ /* 0x000e220000000800 */
[----:B------:R-:W-:Y:S01]  /*0a70*/  UIADD3 UR6, UPT, UPT, UR6, 0x4000, URZ ;  /* 0x0000400006067890 */ /* 0x000fe2000fffe0ff */
[----:B------:R-:W-:-:S03]  /*0a80*/  CS2R R4, SRZ ;  /* 0x0000000000047805 */ /* 0x000fc6000001ff00 */
[----:B------:R-:W-:-:S12]  /*0a90*/  ULEA UR6, UR8, UR6, 0x18 ;  /* 0x0000000608067291 */ /* 0x000fd8000f8ec0ff */
.L_x_114:
[----:B------:R-:W-:-:S05]  /*0aa0*/  LEA R6, R4, UR6, 0x2 ;  /* 0x0000000604067c11 */ /* 0x000fca000f8e10ff */
[----:B------:R-:W1:Y:S02]  /*0ab0*/  LDS R7, [R6] ;  /* 0x0000000006077984 */ /* 0x000e640000000800 */
[----:B-1----:R-:W-:-:S13]  /*0ac0*/  FSETP.GT.AND P0, PT, R7, RZ, PT ;  /* 0x000000ff0700720b */ /* 0x002fda0003f04000 */
[----:B------:R-:W-:Y:S05]  /*0ad0*/  @!P0 BRA `(.L_x_106) ;  /* 0x0000000000288947 */ /* 0x000fea0003800000 */
[----:B------:R-:W1:Y:S01]  /*0ae0*/  S2R R10, SR_CgaCtaId ;  /* 0x00000000000a7919 */ /* 0x000e620000008800 */
[----:B------:R-:W-:-:S05]  /*0af0*/  MOV R9, 0x400 ;  /* 0x0000040000097802 */ /* 0x000fca0000000f00 */
[----:B------:R-:W-:-:S05]  /*0b00*/  VIADD R7, R9, 0xa000 ;  /* 0x0000a00009077836 */ /* 0x000fca0000000000 */
[C---:B-1----:R-:W-:Y:S02]  /*0b10*/  LEA R8, R10.reuse, R7, 0x18 ;  /* 0x000000070a087211 */ /* 0x042fe400078ec0ff */
[C---:B------:R-:W-:Y:S02]  /*0b20*/  IADD3 R7, PT, PT, R5.reuse, 0x1, RZ ;  /* 0x0000000105077810 */ /* 0x040fe40007ffe0ff */
[----:B------:R-:W-:Y:S02]  /*0b30*/  LEA R10, R10, R9, 0x18 ;  /* 0x000000090a0a7211 */ /* 0x000fe400078ec0ff */
[----:B------:R-:W-:Y:S02]  /*0b40*/  LEA R9, R5, R8, 0x2 ;  /* 0x0000000805097211 */ /* 0x000fe400078e10ff */
[----:B------:R-:W-:Y:S01]  /*0b50*/  MOV R5, R7 ;  /* 0x0000000700057202 */ /* 0x000fe20000000f00 */
[----:B------:R1:W-:Y:S04]  /*0b60*/  STS [R10+0xb000], R7 ;  /* 0x00b000070a007388 */ /* 0x0003e80000000800 */
[----:B------:R1:W-:Y:S02]  /*0b70*/  STS [R9], R4 ;  /* 0x0000000409007388 */ /* 0x0003e40000000800 */
.L_x_106:
[----:B-1----:R-:W1:Y:S02]  /*0b80*/  LDS R7, [R6+0x4] ;  /* 0x0000040006077984 */ /* 0x002e640000000800 */
[----:B-1----:R-:W-:-:S13]  /*0b90*/  FSETP.GT.AND P0, PT, R7, RZ, PT ;  /* 0x000000ff0700720b */ /* 0x002fda0003f04000 */
[----:B------:R-:W-:Y:S05]  /*0ba0*/  @!P0 BRA `(.L_x_107) ;  /* 0x00000000002c8947 */ /* 0x000fea0003800000 */
[----:B------:R-:W1:Y:S01]  /*0bb0*/  S2R R10, SR_CgaCtaId ;  /* 0x00000000000a7919 */ /* 0x000e620000008800 */
[----:B------:R-:W-:Y:S02]  /*0bc0*/  MOV R7, 0x400 ;  /* 0x0000040000077802 */ /* 0x000fe40000000f00 */
[----:B------:R-:W-:-:S03]  /*0bd0*/  IADD3 R8, PT, PT, R5, 0x1, RZ ;  /* 0x0000000105087810 */ /* 0x000fc60007ffe0ff */
[----:B------:R-:W-:-:S05]  /*0be0*/  VIADD R9, R7, 0xa000 ;  /* 0x0000a00007097836 */ /* 0x000fca0000000000 */
[C---:B-1----:R-:W-:Y:S02]  /*0bf0*/  LEA R12, R10.reuse, R9, 0x18 ;  /* 0x000000090a0c7211 */ /* 0x042fe400078ec0ff */
[----:B------:R-:W-:Y:S02]  /*0c00*/  LEA R9, R10, R7, 0x18 ;  /* 0x000000070a097211 */ /* 0x000fe400078ec0ff */
[----:B------:R-:W-:Y:S01]  /*0c10*/  LEA R12, R5, R12, 0x2 ;  /* 0x0000000c050c7211 */ /* 0x000fe200078e10ff */
[----:B------:R-:W-:Y:S01]  /*0c20*/  IMAD.MOV.U32 R5, RZ, RZ, R8 ;  /* 0x000000ffff057224 */ /* 0x000fe200078e0008 */
[----:B------:R-:W-:Y:S01]  /*0c30*/  IADD3 R7, PT, PT, R4, 0x1, RZ ;  /* 0x0000000104077810 */ /* 0x000fe20007ffe0ff */
[----:B------:R1:W-:Y:S04]  /*0c40*/  STS [R9+0xb000], R8 ;  /* 0x00b0000809007388 */ /* 0x0003e80000000800 */
[----:B------:R1:W-:Y:S02]  /*0c50*/  STS [R12], R7 ;  /* 0x000000070c007388 */ /* 0x0003e40000000800 */
.L_x_107:
[----:B-1----:R-:W1:Y:S02]  /*0c60*/  LDS R7, [R6+0x8] ;  /* 0x0000080006077984 */ /* 0x002e640000000800 */
[----:B-1----:R-:W-:-:S13]  /*0c70*/  FSETP.GT.AND P0, PT, R7, RZ, PT ;  /* 0x000000ff0700720b */ /* 0x002fda0003f04000 */
[----:B------:R-:W-:Y:S05]  /*0c80*/  @!P0 BRA `(.L_x_108) ;  /* 0x00000000002c8947 */ /* 0x000fea0003800000 */
[----:B------:R-:W1:Y:S01]  /*0c90*/  S2R R10, SR_CgaCtaId ;  /* 0x00000000000a7919 */ /* 0x000e620000008800 */
[----:B------:R-:W-:Y:S02]  /*0ca0*/  MOV R7, 0x400 ;  /* 0x0000040000077802 */ /* 0x000fe40000000f00 */
[----:B------:R-:W-:Y:S02]  /*0cb0*/  IADD3 R8, PT, PT, R5, 0x1, RZ ;  /* 0x0000000105087810 */ /* 0x000fe40007ffe0ff */
[----:B------:R-:W-:-:S04]  /*0cc0*/  IADD3 R9, PT, PT, R7, 0xa000, RZ ;  /* 0x0000a00007097810 */ /* 0x000fc80007ffe0ff */
[C---:B-1----:R-:W-:Y:S02]  /*0cd0*/  LEA R12, R10.reuse, R9, 0x18 ;  /* 0x000000090a0c7211 */ /* 0x042fe400078ec0ff */
[----:B------:R-:W-:Y:S01]  /*0ce0*/  LEA R9, R10, R7, 0x18 ;  /* 0x000000070a097211 */ /* 0x000fe200078ec0ff */
[----:B------:R-:W-:Y:S01]  /*0cf0*/  VIADD R7, R4, 0x2 ;  /* 0x0000000204077836 */ /* 0x000fe20000000000 */
[----:B------:R-:W-:Y:S02]  /*0d00*/  LEA R12, R5, R12, 0x2 ;  /* 0x0000000c050c7211 */ /* 0x000fe400078e10ff */
[----:B------:R-:W-:Y:S01]  /*0d10*/  MOV R5, R8 ;  /* 0x0000000800057202 */ /* 0x000fe20000000f00 */
[----:B------:R1:W-:Y:S04]  /*0d20*/  STS [R9+0xb000], R8 ;  /* 0x00b0000809007388 */ /* 0x0003e80000000800 */
[----:B------:R1:W-:Y:S02]  /*0d30*/  STS [R12], R7 ;  /* 0x000000070c007388 */ /* 0x0003e40000000800 */
.L_x_108:
        /* <DEDUP_REMOVED lines=8> */
[----:B------:R-:W-:Y:S02]  /*0dc0*/  LEA R9, R10, R7, 0x18 ;  /* 0x000000070a097211 */ /* 0x000fe400078ec0ff */
[----:B------:R-:W-:Y:S01]  /*0dd0*/  IADD3 R7, PT, PT, R4, 0x3, RZ ;  /* 0x0000000304077810 */ /* 0x000fe20007ffe0ff */
[----:B------:R-:W-:Y:S01]  /*0de0*/  IMAD R12, R5, 0x4, R12 ;  /* 0x00000004050c7824 */ /* 0x000fe200078e020c */
[----:B------:R-:W-:Y:S01]  /*0df0*/  MOV R5, R8 ;  /* 0x0000000800057202 */ /* 0x000fe20000000f00 */
[----:B------:R1:W-:Y:S04]  /*0e00*/  STS [R9+0xb000], R8 ;  /* 0x00b0000809007388 */ /* 0x0003e80000000800 */
[----:B------:R1:W-:Y:S02]  /*0e10*/  STS [R12], R7 ;  /* 0x000000070c007388 */ /* 0x0003e40000000800 */
.L_x_109:
[----:B-1----:R-:W1:Y:S02]  /*0e20*/  LDS R7, [R6+0x10] ;  /* 0x0000100006077984 */ /* 0x002e640000000800 */
[----:B-1----:R-:W-:-:S13]  /*0e30*/  FSETP.GT.AND P0, PT, R7, RZ, PT ;  /* 0x000000ff0700720b */ /* 0x002fda0003f04000 */
[----:B------:R-:W-:Y:S05]  /*0e40*/  @!P0 BRA `(.L_x_110) ;  /* 0x00000000002c8947 */ /* 0x000fea0003800000 */
[----:B------:R-:W1:Y:S01]  /*0e50*/  S2R R10, SR_CgaCtaId ;  /* 0x00000000000a7919 */ /* 0x000e620000008800 */
[----:B------:R-:W-:Y:S01]  /*0e60*/  MOV R7, 0x400 ;  /* 0x0000040000077802 */ /* 0x000fe20000000f00 */
[----:B------:R-:W-:-:S03]  /*0e70*/  VIADD R8, R5, 0x1 ;  /* 0x0000000105087836 */ /* 0x000fc60000000000 */
[----:B------:R-:W-:-:S04]  /*0e80*/  IADD3 R9, PT, PT, R7, 0xa000, RZ ;  /* 0x0000a00007097810 */ /* 0x000fc80007ffe0ff */
[C---:B-1----:R-:W-:Y:S02]  /*0e90*/  LEA R12, R10.reuse, R9, 0x18 ;  /* 0x000000090a0c7211 */ /* 0x042fe400078ec0ff */
[----:B------:R-:W-:Y:S02]  /*0ea0*/  LEA R9, R10, R7, 0x18 ;  /* 0x000000070a097211 */ /* 0x000fe400078ec0ff */
[----:B------:R-:W-:Y:S02]  /*0eb0*/  LEA R12, R5, R12, 0x2 ;  /* 0x0000000c050c7211 */ /* 0x000fe400078e10ff */
[----:B------:R-:W-:Y:S01]  /*0ec0*/  IADD3 R7, PT, PT, R4, 0x4, RZ ;  /* 0x0000000404077810 */ /* 0x000fe20007ffe0ff */
[----:B------:R1:W-:Y:S01]  /*0ed0*/  STS [R9+0xb000], R8 ;  /* 0x00b0000809007388 */ /* 0x0003e20000000800 */
[----:B------:R-:W-:-:S03]  /*0ee0*/  MOV R5, R8 ;  /* 0x0000000800057202 */ /* 0x000fc60000000f00 */
[----:B------:R1:W-:Y:S04]  /*0ef0*/  STS [R12], R7 ;  /* 0x000000070c007388 */ /* 0x0003e80000000800 */
.L_x_110:
        /* <DEDUP_REMOVED lines=14> */
.L_x_111:
        /* <DEDUP_REMOVED lines=14> */
.L_x_112:
[----:B------:R-:W2:Y:S02]  /*10c0*/  LDS R6, [R6+0x1c] ;  /* 0x00001c0006067984 */ /* 0x000ea40000000800 */
[----:B--2---:R-:W-:-:S13]  /*10d0*/  FSETP.GT.AND P0, PT, R6, RZ, PT ;  /* 0x000000ff0600720b */ /* 0x004fda0003f04000 */
[----:B------:R-:W-:Y:S05]  /*10e0*/  @!P0 BRA `(.L_x_113) ;  /* 0x00000000002c8947 */ /* 0x000fea0003800000 */
[----:B-1----:R-:W1:Y:S01]  /*10f0*/  S2R R9, SR_CgaCtaId ;  /* 0x0000000000097919 */ /* 0x002e620000008800 */
        /* <DEDUP_REMOVED lines=10> */
.L_x_113:
[----:B------:R-:W-:Y:S02]  /*11a0*/  IADD3 R4, PT, PT, R4, 0x8, RZ ;  /* 0x0000000804047810 */ /* 0x000fe40007ffe0ff */
[----:B012---:R-:W-:-:S04]  /*11b0*/  LOP3.LUT R7, R11, 0x7ffffff8, RZ, 0xc0, !PT ;  /* 0x7ffffff80b077812 */ /* 0x007fc800078ec0ff */
[----:B------:R-:W-:-:S13]  /*11c0*/  ISETP.NE.AND P0, PT, R4, R7, PT ;  /* 0x000000070400720c */ /* 0x000fda0003f05270 */
[----:B------:R-:W-:Y:S05]  /*11d0*/  @P0 BRA `(.L_x_114) ;  /* 0xfffffff800300947 */ /* 0x000fea000383ffff */
[----:B------:R-:W-:-:S07]  /*11e0*/  IMAD.MOV.U32 R4, RZ, RZ, R7 ;  /* 0x000000ffff047224 */ /* 0x000fce00078e0007 */
.L_x_105:
[----:B------:R-:W0:Y:S02]  /*11f0*/  LDCU UR8, c[0x0][0x388] ;  /* 0x00007100ff0877ac */ /* 0x000e240008000800 */
[----:B0-----:R-:W-:-:S09]  /*1200*/  ULOP3.LUT UP0, UR6, UR8, 0x7, URZ, 0xc0, !UPT ;  /* 0x0000000708067892 */ /* 0x001fd2000f80c0ff */
[----:B------:R-:W-:Y:S05]  /*1210*/  BRA.U !UP0, `(.L_x_104) ;  /* 0x0000000508ac7547 */ /* 0x000fea000b800000 */
[----:B------:R-:W-:-:S04]  /*1220*/  UIADD3 UR6, UPT, UPT, UR6, -0x1, URZ ;  /* 0xffffffff06067890 */ /* 0x000fc8000fffe0ff */
[----:B------:R-:W-:-:S09]  /*1230*/  UISETP.GE.U32.AND UP0, UPT, UR6, 0x3, UPT ;  /* 0x000000030600788c */ /* 0x000fd2000bf06070 */
[----:B------:R-:W-:Y:S05]  /*1240*/  BRA.U !UP0, `(.L_x_115) ;  /* 0x0000000108d47547 */ /* 0x000fea000b800000 */
[----:B------:R-:W0:Y:S01]  /*1250*/  S2R R7, SR_CgaCtaId ;  /* 0x0000000000077919 */ /* 0x000e220000008800 */
[----:B------:R-:W-:-:S04]  /*1260*/  MOV R6, 0x400 ;  /* 0x0000040000067802 */ /* 0x000fc80000000f00 */
[----:B------:R-:W-:-:S04]  /*1270*/  IADD3 R8, PT, PT, R6, 0x4000, RZ ;  /* 0x0000400006087810 */ /* 0x000fc80007ffe0ff */
[----:B0-----:R-:W-:-:S04]  /*1280*/  LEA R9, R7, R8, 0x18 ;  /* 0x0000000807097211 */ /* 0x001fc800078ec0ff */
[----:B------:R-:W-:-:S05]  /*1290*/  LEA R9, R4, R9, 0x2 ;  /* 0x0000000904097211 */ /* 0x000fca00078e10ff */
[----:B------:R-:W0:Y:S02]  /*12a0*/  LDS R8, [R9] ;  /* 0x0000000009087984 */ /* 0x000e240000000800 */
[----:B0-----:R-:W-:-:S13]  /*12b0*/  FSETP.GT.AND P0, PT, R8, RZ, PT ;  /* 0x000000ff0800720b */ /* 0x001fda0003f04000 */
[----:B------:R-:W-:Y:S05]  /*12c0*/  @!P0 BRA `(.L_x_116) ;  /* 0x0000000000208947 */ /* 0x000fea0003800000 */
[----:B------:R-:W-:Y:S02]  /*12d0*/  IADD3 R8, PT, PT, R6, 0xa000, RZ ;  /* 0x0000a00006087810 */ /* 0x000fe40007ffe0ff */
[C---:B------:R-:W-:Y:S02]  /*12e0*/  LEA R11, R7.reuse, R6, 0x18 ;  /* 0x00000006070b7211 */ /* 0x040fe400078ec0ff */
[----:B------:R-:W-:Y:S02]  /*12f0*/  LEA R10, R7, R8, 0x18 ;  /* 0x00000008070a7211 */ /* 0x000fe400078ec0ff */
[----:B------:R-:W-:-:S03]  /*1300*/  IADD3 R8, PT, PT, R5, 0x1, RZ ;  /* 0x0000000105087810 */ /* 0x000fc60007ffe0ff */
[----:B------:R-:W-:Y:S01]  /*1310*/  IMAD R13, R5, 0x4, R10 ;  /* 0x00000004050d7824 */ /* 0x000fe200078e020a */
[----:B------:R-:W-:Y:S01]  /*1320*/  MOV R5, R8 ;  /* 0x0000000800057202 */ /* 0x000fe20000000f00 */
[----:B------:R0:W-:Y:S04]  /*1330*/  STS [R11+0xb000], R8 ;  /* 0x00b000080b007388 */ /* 0x0001e80000000800 */
[----:B------:R0:W-:Y:S02]  /*1340*/  STS [R13], R4 ;  /* 0x000000040d007388 */ /* 0x0001e40000000800 */
.L_x_116:
[----:B0-----:R-:W0:Y:S02]  /*1350*/  LDS R8, [R9+0x4] ;  /* 0x0000040009087984 */ /* 0x001e240000000800 */
[----:B0-----:R-:W-:-:S13]  /*1360*/  FSETP.GT.AND P0, PT, R8, RZ, PT ;  /* 0x000000ff0800720b */ /* 0x001fda0003f04000 */
[----:B------:R-:W-:Y:S05]  /*1370*/  @!P0 BRA `(.L_x_117) ;  /* 0x0000000000248947 */ /* 0x000fea0003800000 */
[----:B------:R-:W-:Y:S02]  /*1380*/  IADD3 R8, PT, PT, R6, 0xa000, RZ ;  /* 0x0000a00006087810 */ /* 0x000fe40007ffe0ff */
[----:B------:R-:W-:Y:S02]  /*1390*/  IADD3 R10, PT, PT, R5, 0x1, RZ ;  /* 0x00000001050a7810 */ /* 0x000fe40007ffe0ff */
[C---:B------:R-:W-:Y:S02]  /*13a0*/  LEA R8, R7.reuse, R8, 0x18 ;  /* 0x0000000807087211 */ /* 0x040fe400078ec0ff */
[----:B------:R-:W-:Y:S02]  /*13b0*/  LEA R11, R7, R6, 0x18 ;  /* 0x00000006070b7211 */ /* 0x000fe400078ec0ff */
[----:B------:R-:W-:Y:S01]  /*13c0*/  LEA R13, R5, R8, 0x2 ;  /* 0x00000008050d7211 */ /* 0x000fe200078e10ff */
[----:B------:R-:W-:Y:S01]  /*13d0*/  VIADD R8, R4, 0x1 ;  /* 0x0000000104087836 */ /* 0x000fe20000000000 */
[----:B------:R-:W-:Y:S01]  /*13e0*/  MOV R5, R10 ;  /* 0x0000000a00057202 */ /* 0x000fe20000000f00 */
[----:B------:R0:W-:Y:S04]  /*13f0*/  STS [R11+0xb000], R10 ;  /* 0x00b0000a0b007388 */ /* 0x0001e80000000800 */
[----:B------:R0:W-:Y:S02]  /*1400*/  STS [R13], R8 ;  /* 0x000000080d007388 */ /* 0x0001e40000000800 */
.L_x_117:
        /* <DEDUP_REMOVED lines=12> */
.L_x_118:
[----:B0-----:R-:W0:Y:S02]  /*14d0*/  LDS R8, [R9+0xc] ;  /* 0x00000c0009087984 */ /* 0x001e240000000800 */
[----:B0-----:R-:W-:-:S13]  /*14e0*/  FSETP.GT.AND P0, PT, R8, RZ, PT ;  /* 0x000000ff0800720b */ /* 0x001fda0003f04000 */
[----:B------:R-:W-:Y:S05]  /*14f0*/  @!P0 BRA `(.L_x_119) ;  /* 0x0000000000248947 */ /* 0x000fea0003800000 */
[----:B------:R-:W-:-:S04]  /*1500*/  IADD3 R8, PT, PT, R6, 0xa000, RZ ;  /* 0x0000a00006087810 */ /* 0x000fc80007ffe0ff */
[C---:B------:R-:W-:Y:S02]  /*1510*/  LEA R10, R7.reuse, R8, 0x18 ;  /* 0x00000008070a7211 */ /* 0x040fe400078ec0ff */
[----:B------:R-:W-:Y:S01]  /*1520*/  LEA R8, R7, R6, 0x18 ;  /* 0x0000000607087211 */ /* 0x000fe200078ec0ff */
[----:B------:R-:W-:Y:S01]  /*1530*/  VIADD R6, R4, 0x3 ;  /* 0x0000000304067836 */ /* 0x000fe20000000000 */
[C---:B------:R-:W-:Y:S02]  /*1540*/  IADD3 R7, PT, PT, R5.reuse, 0x1, RZ ;  /* 0x0000000105077810 */ /* 0x040fe40007ffe0ff */
[----:B------:R-:W-:Y:S02]  /*1550*/  LEA R9, R5, R10, 0x2 ;  /* 0x0000000a05097211 */ /* 0x000fe400078e10ff */
[----:B------:R-:W-:Y:S01]  /*1560*/  MOV R5, R7 ;  /* 0x0000000700057202 */ /* 0x000fe20000000f00 */
[----:B------:R0:W-:Y:S04]  /*1570*/  STS [R8+0xb000], R7 ;  /* 0x00b0000708007388 */ /* 0x0001e80000000800 */
[----:B------:R0:W-:Y:S02]  /*1580*/  STS [R9], R6 ;  /* 0x0000000609007388 */ /* 0x0001e40000000800 */
.L_x_119:
[----:B------:R-:W-:-:S07]  /*1590*/  IADD3 R4, PT, PT, R4, 0x4, RZ ;  /* 0x0000000404047810 */ /* 0x000fce0007ffe0ff */
.L_x_115:
[----:B------:R-:W-:-:S09]  /*15a0*/  ULOP3.LUT UP0, UR6, UR8, 0x3, URZ, 0xc0, !UPT ;  /* 0x0000000308067892 */ /* 0x000fd2000f80c0ff */
[----:B------:R-:W-:Y:S05]  /*15b0*/  BRA.U !UP0, `(.L_x_104) ;  /* 0x0000000108c47547 */ /* 0x000fea000b800000 */
[----:B------:R-:W-:-:S09]  /*15c0*/  UISETP.NE.AND UP0, UPT, UR6, 0x1, UPT ;  /* 0x000000010600788c */ /* 0x000fd2000bf05270 */
[----:B------:R-:W-:Y:S05]  /*15d0*/  BRA.U !UP0, `(.L_x_120) ;  /* 0x0000000108747547 */ /* 0x000fea000b800000 */
[----:B0-----:R-:W0:Y:S01]  /*15e0*/  S2R R8, SR_CgaCtaId ;  /* 0x0000000000087919 */ /* 0x001e220000008800 */
[----:B------:R-:W-:-:S04]  /*15f0*/  MOV R7, 0x400 ;  /* 0x0000040000077802 */ /* 0x000fc80000000f00 */
[----:B------:R-:W-:-:S04]  /*1600*/  IADD3 R6, PT, PT, R7, 0x4000, RZ ;  /* 0x0000400007067810 */ /* 0x000fc80007ffe0ff */
[----:B0-----:R-:W-:-:S04]  /*1610*/  LEA R9, R8, R6, 0x18 ;  /* 0x0000000608097211 */ /* 0x001fc800078ec0ff */
[----:B------:R-:W-:-:S05]  /*1620*/  LEA R9, R4, R9, 0x2 ;  /* 0x0000000904097211 */ /* 0x000fca00078e10ff */
[----:B------:R-:W0:Y:S02]  /*1630*/  LDS R6, [R9] ;  /* 0x0000000009067984 */ /* 0x000e240000000800 */
[----:B0-----:R-:W-:-:S13]  /*1640*/  FSETP.GT.AND P0, PT, R6, RZ, PT ;  /* 0x000000ff0600720b */ /* 0x001fda0003f04000 */
[----:B------:R-:W-:Y:S05]  /*1650*/  @!P0 BRA `(.L_x_121) ;  /* 0x0000000000208947 */ /* 0x000fea0003800000 */
[----:B------:R-:W-:Y:S01]  /*1660*/  VIADD R11, R7, 0xa000 ;  /* 0x0000a000070b7836 */ /* 0x000fe20000000000 */
[----:B------:R-:W-:-:S04]  /*1670*/  IADD3 R6, PT, PT, R5, 0x1, RZ ;  /* 0x0000000105067810 */ /* 0x000fc80007ffe0ff */
[C---:B------:R-:W-:Y:S02]  /*1680*/  LEA R10, R8.reuse, R11, 0x18 ;  /* 0x0000000b080a7211 */ /* 0x040fe400078ec0ff */
[----:B------:R-:W-:Y:S02]  /*1690*/  LEA R11, R8, R7, 0x18 ;  /* 0x00000007080b7211 */ /* 0x000fe400078ec0ff */
[----:B------:R-:W-:Y:S02]  /*16a0*/  LEA R13, R5, R10, 0x2 ;  /* 0x0000000a050d7211 */ /* 0x000fe400078e10ff */
[----:B------:R-:W-:Y:S01]  /*16b0*/  MOV R5, R6 ;  /* 0x0000000600057202 */ /* 0x000fe20000000f00 */
[----:B------:R0:W-:Y:S04]  /*16c0*/  STS [R11+0xb000], R6 ;  /* 0x00b000060b007388 */ /* 0x0001e80000000800 */
[----:B------:R0:W-:Y:S02]  /*16d0*/  STS [R13], R4 ;  /* 0x000000040d007388 */ /* 0x0001e40000000800 */
.L_x_121:
[----:B0-----:R-:W0:Y:S02]  /*16e0*/  LDS R6, [R9+0x4] ;  /* 0x0000040009067984 */ /* 0x001e240000000800 */
[----:B0-----:R-:W-:-:S13]  /*16f0*/  FSETP.GT.AND P0, PT, R6, RZ, PT ;  /* 0x000000ff0600720b */ /* 0x001fda0003f04000 */
[----:B------:R-:W-:Y:S05]  /*1700*/  @!P0 BRA `(.L_x_122) ;  /* 0x0000000000248947 */ /* 0x000fea0003800000 */
[----:B------:R-:W-:-:S04]  /*1710*/  IADD3 R9, PT, PT, R7, 0xa000, RZ ;  /* 0x0000a00007097810 */ /* 0x000fc80007ffe0ff */
[C---:B------:R-:W-:Y:S02]  /*1720*/  LEA R6, R8.reuse, R9, 0x18 ;  /* 0x0000000908067211 */ /* 0x040fe400078ec0ff */
[----:B------:R-:W-:Y:S01]  /*1730*/  LEA R8, R8, R7, 0x18 ;  /* 0x0000000708087211 */ /* 0x000fe200078ec0ff */
[C---:B------:R-:W-:Y:S01]  /*1740*/  VIADD R7, R5.reuse, 0x1 ;  /* 0x0000000105077836 */ /* 0x040fe20000000000 */
[----:B------:R-:W-:Y:S02]  /*1750*/  LEA R9, R5, R6, 0x2 ;  /* 0x0000000605097211 */ /* 0x000fe400078e10ff */
[----:B------:R-:W-:Y:S02]  /*1760*/  IADD3 R6, PT, PT, R4, 0x1, RZ ;  /* 0x0000000104067810 */ /* 0x000fe40007ffe0ff */
[----:B------:R0:W-:Y:S01]  /*1770*/  STS [R8+0xb000], R7 ;  /* 0x00b0000708007388 */ /* 0x0001e20000000800 */
[----:B------:R-:W-:-:S03]  /*1780*/  MOV R5, R7 ;  /* 0x0000000700057202 */ /* 0x000fc60000000f00 */
[----:B------:R0:W-:Y:S04]  /*1790*/  STS [R9], R6 ;  /* 0x0000000609007388 */ /* 0x0001e80000000800 */
.L_x_122:
[----:B------:R-:W-:-:S07]  /*17a0*/  IADD3 R4, PT, PT, R4, 0x2, RZ ;  /* 0x0000000204047810 */ /* 0x000fce0007ffe0ff */
.L_x_120:
[----:B------:R-:W-:-:S04]  /*17b0*/  ULOP3.LUT UR6, UR8, 0x1, URZ, 0xc0, !UPT ;  /* 0x0000000108067892 */ /* 0x000fc8000f8ec0ff */
[----:B------:R-:W-:-:S09]  /*17c0*/  UISETP.NE.U32.AND UP0, UPT, UR6, 0x1, UPT ;  /* 0x000000010600788c */ /* 0x000fd2000bf05070 */
[----:B------:R-:W-:Y:S05]  /*17d0*/  BRA.U UP0, `(.L_x_104) ;  /* 0x00000001003c7547 */ /* 0x000fea000b800000 */
[----:B0-----:R-:W0:Y:S01]  /*17e0*/  S2R R8, SR_CgaCtaId ;  /* 0x0000000000087919 */ /* 0x001e220000008800 */
[----:B------:R-:W-:-:S05]  /*17f0*/  MOV R7, 0x400 ;  /* 0x0000040000077802 */ /* 0x000fca0000000f00 */
[----:B------:R-:W-:-:S05]  /*1800*/  VIADD R6, R7, 0x4000 ;  /* 0x0000400007067836 */ /* 0x000fca0000000000 */
[----:B0-----:R-:W-:-:S04]  /*1810*/  LEA R9, R8, R6, 0x18 ;  /* 0x0000000608097211 */ /* 0x001fc800078ec0ff */
[----:B------:R-:W-:-:S06]  /*1820*/  LEA R6, R4, R9, 0x2 ;  /* 0x0000000904067211 */ /* 0x000fcc00078e10ff */
[----:B------:R-:W0:Y:S02]  /*1830*/  LDS R6, [R6] ;  /* 0x0000000006067984 */ /* 0x000e240000000800 */
[----:B0-----:R-:W-:-:S13]  /*1840*/  FSETP.GT.AND P0, PT, R6, RZ, PT ;  /* 0x000000ff0600720b */ /* 0x001fda0003f04000 */
[----:B------:R-:W-:Y:S05]  /*1850*/  @!P0 BRA `(.L_x_104) ;  /* 0x00000000001c8947 */ /* 0x000fea0003800000 */
[----:B------:R-:W-:Y:S02]  /*1860*/  IADD3 R9, PT, PT, R7, 0xa000, RZ ;  /* 0x0000a00007097810 */ /* 0x000fe40007ffe0ff */
[C---:B------:R-:W-:Y:S02]  /*1870*/  LEA R7, R8.reuse, R7, 0x18 ;  /* 0x0000000708077211 */ /* 0x040fe400078ec0ff */
[----:B------:R-:W-:Y:S02]  /*1880*/  LEA R10, R8, R9, 0x18 ;  /* 0x00000009080a7211 */ /* 0x000fe400078ec0ff */
[C---:B------:R-:W-:Y:S02]  /*1890*/  IADD3 R6, PT, PT, R5.reuse, 0x1, RZ ;  /* 0x0000000105067810 */ /* 0x040fe40007ffe0ff */
[----:B------:R-:W-:-:S03]  /*18a0*/  LEA R5, R5, R10, 0x2 ;  /* 0x0000000a05057211 */ /* 0x000fc600078e10ff */
[----:B------:R1:W-:Y:S04]  /*18b0*/  STS [R7+0xb000], R6 ;  /* 0x00b0000607007388 */ /* 0x0003e80000000800 */
[----:B------:R1:W-:Y:S02]  /*18c0*/  STS [R5], R4 ;  /* 0x0000000405007388 */ /* 0x0003e40000000800 */
.L_x_104:
[----:B------:R-:W-:Y:S05]  /*18d0*/  BSYNC.RECONVERGENT B0 ;  /* 0x0000000000007941 */ /* 0x000fea0003800200 */
.L_x_103:
[----:B------:R-:W0:Y:S08]  /*18e0*/  S2UR UR8, SR_CgaCtaId ;  /* 0x00000000000879c3 */ /* 0x000e300000008800 */
[----:B------:R-:W-:Y:S06]  /*18f0*/  BAR.SYNC.DEFER_BLOCKING 0x0 ;  /* 0x0000000000007b1d */ /* 0x000fec0000010000 */
[----:B------:R-:W-:Y:S01]  /*1900*/  UMOV UR6, 0x400 ;  /* 0x0000040000067882 */ /* 0x000fe20000000000 */
[----:B------:R-:W2:Y:S01]  /*1910*/  LDCU UR16, c[0x0][0x384] ;  /* 0x00007080ff1077ac */ /* 0x000ea20008000800 */
[----:B-1----:R-:W-:Y:S01]  /*1920*/  IMAD.U32 R5, RZ, RZ, UR6 ;  /* 0x00000006ff057e24 */ /* 0x002fe2000f8e00ff */
[----:B------:R-:W-:Y:S01]  /*1930*/  BSSY.RECONVERGENT B0, `(.L_x_123) ;  /* 0x0000121000007945 */ /* 0x000fe20003800200 */
[----:B------:R-:W1:Y:S01]  /*1940*/  LDCU UR6, c[0x0][0x384] ;  /* 0x00007080ff0677ac */ /* 0x000e620008000800 */
[----:B0-----:R-:W-:-:S04]  /*1950*/  MOV R6, UR8 ;  /* 0x0000000800067c02 */ /* 0x001fc80008000f00 */
[----:B------:R-:W-:Y:S02]  /*1960*/  LEA R4, R6, R5, 0x18 ;  /* 0x0000000506047211 */ /* 0x000fe400078ec0ff */
[----:B-1----:R-:W-:-:S04]  /*1970*/  ISETP.GE.AND P0, PT, R3, UR6, PT ;  /* 0x0000000603007c0c */ /* 0x002fc8000bf06270 */
[----:B------:R-:W0:Y:S02]  /*1980*/  LDS R4, [R4+0xb000] ;  /* 0x00b0000004047984 */ /* 0x000e240000000800 */
[----:B0-----:R-:W-:-:S07]  /*1990*/  R2UR UR14, R4 ;  /* 0x00000000040e72ca */ /* 0x001fce00000e0000 */
[----:B--2---:R-:W-:Y:S08]  /*19a0*/  @P0 BRA `(.L_x_124) ;  /* 0x0000001000640947 */ /* 0x004ff00003800000 */
[----:B------:R-:W-:-:S09]  /*19b0*/  UISETP.GT.AND UP0, UPT, UR14, URZ, UPT ;  /* 0x000000ff0e00728c */ /* 0x000fd2000bf04270 */
[----:B------:R-:W-:Y:S05]  /*19c0*/  BRA.U UP0, `(.L_x_125) ;  /* 0x0000000100907547 */ /* 0x000fea000b800000 */
[----:B------:R-:W-:Y:S01]  /*19d0*/  BSSY.RECONVERGENT B1, `(.L_x_126) ;  /* 0x0000022000017945 */ /* 0x000fe20003800200 */
[----:B------:R-:W-:-:S07]  /*19e0*/  MOV R9, R3 ;  /* 0x0000000300097202 */ /* 0x000fce0000000f00 */
.L_x_129:
[----:B0-----:R-:W0:Y:S01]  /*19f0*/  S2UR UR8, SR_CgaCtaId ;  /* 0x00000000000879c3 */ /* 0x001e220000008800 */
[----:B------:R-:W-:Y:S01]  /*1a00*/  UMOV UR6, 0x400 ;  /* 0x0000040000067882 */ /* 0x000fe20000000000 */
[----:B------:R-:W-:Y:S01]  /*1a10*/  HFMA2 R6, -RZ, RZ, 25.71875, 3664 ;  /* 0x4e6e6b28ff067431 */ /* 0x000fe200000001ff */
[----:B------:R-:W-:Y:S01]  /*1a20*/  MOV R5, 0x3f800000 ;  /* 0x3f80000000057802 */ /* 0x000fe20000000f00 */
[----:B------:R-:W-:Y:S01]  /*1a30*/  IMAD.MOV.U32 R10, RZ, RZ, R9 ;  /* 0x000000ffff0a7224 */ /* 0x000fe200078e0009 */
[----:B------:R-:W-:Y:S03]  /*1a40*/  BSSY.RECONVERGENT B2, `(.L_x_127) ;  /* 0x0000011000027945 */ /* 0x000fe60003800200 */
[----:B------:R-:W-:-:S04]  /*1a50*/  FFMA R5, R6, -9.9999997171806853657e-10, R5 ;  /* 0xb089705f06057823 */ /* 0x000fc80000000005 */
[----:B------:R-:W-:Y:S01]  /*1a60*/  FFMA R5, R5, R6, 1.00000000000000000000e+09 ;  /* 0x4e6e6b2805057423 */ /* 0x000fe20000000006 */
[----:B0-----:R-:W-:-:S06]  /*1a70*/  ULEA UR6, UR8, UR6, 0x18 ;  /* 0x0000000608067291 */ /* 0x001fcc000f8ec0ff */
[C---:B------:R-:W-:Y:S02]  /*1a80*/  LEA R4, R9.reuse, UR6, 0x2 ;  /* 0x0000000609047c11 */ /* 0x040fe4000f8e10ff */
[----:B------:R-:W-:-:S04]  /*1a90*/  IADD3 R9, PT, PT, R9, UR12, RZ ;  /* 0x0000000c09097c10 */ /* 0x000fc8000fffe0ff */
[----:B------:R-:W0:Y:S01]  /*1aa0*/  LDS R4, [R4] ;  /* 0x0000000004047984 */ /* 0x000e220000000800 */
[----:B------:R-:W-:Y:S01]  /*1ab0*/  ISETP.GE.AND P2, PT, R9, UR16, PT ;  /* 0x0000001009007c0c */ /* 0x000fe2000bf46270 */
[----:B0-----:R-:W0:Y:S01]  /*1ac0*/  FCHK P0, R4, 9.9999997171806853657e-10 ;  /* 0x3089705f04007902 */ /* 0x001e220000000000 */
[----:B------:R-:W-:-:S04]  /*1ad0*/  FFMA R6, R4, R5, RZ ;  /* 0x0000000504067223 */ /* 0x000fc800000000ff */
[----:B------:R-:W-:-:S04]  /*1ae0*/  FFMA R7, R6, -9.9999997171806853657e-10, R4 ;  /* 0xb089705f06077823 */ /* 0x000fc80000000004 */
[----:B------:R-:W-:Y:S01]  /*1af0*/  FFMA R7, R5, R7, R6 ;  /* 0x0000000705077223 */ /* 0x000fe20000000006 */
[----:B0-----:R-:W-:Y:S06]  /*1b00*/  @!P0 BRA `(.L_x_128) ;  /* 0x0000000000108947 */ /* 0x001fec0003800000 */
[----:B------:R-:W-:Y:S02]  /*1b10*/  MOV R5, 0x3089705f ;  /* 0x3089705f00057802 */ /* 0x000fe40000000f00 */
[----:B------:R-:W-:-:S07]  /*1b20*/  MOV R6, 0x1b40 ;  /* 0x00001b4000067802 */ /* 0x000fce0000000f00 */
[----:B------:R-:W-:Y:S05]  /*1b30*/  CALL.REL.NOINC `($__internal_3_$__cuda_sm3x_div_rn_noftz_f32_slowpath) ;  /* 0x0000003000c47944 */ /* 0x000fea0003c00000 */
[----:B------:R-:W-:-:S07]  /*1b40*/  MOV R7, R5 ;  /* 0x0000000500077202 */ /* 0x000fce0000000f00 */
.L_x_128:
[----:B------:R-:W-:Y:S05]  /*1b50*/  BSYNC.RECONVERGENT B2 ;  /* 0x0000000000027941 */ /* 0x000fea0003800200 */
.L_x_127:
[----:B------:R-:W0:Y:S01]  /*1b60*/  S2UR UR8, SR_CgaCtaId ;  /* 0x00000000000879c3 */ /* 0x000e220000008800 */
[----:B------:R-:W-:Y:S02]  /*1b70*/  UMOV UR6, 0x400 ;  /* 0x0000040000067882 */ /* 0x000fe40000000000 */
[----:B------:R-:W-:-:S04]  /*1b80*/  MOV R5, UR6 ;  /* 0x0000000600057c02 */ /* 0x000fc80008000f00 */
[----:B------:R-:W-:Y:S01]  /*1b90*/  IADD3 R11, PT, PT, R5, 0x6000, RZ ;  /* 0x00006000050b7810 */ /* 0x000fe20007ffe0ff */
[----:B0-----:R-:W-:-:S05]  /*1ba0*/  IMAD.U32 R6, RZ, RZ, UR8 ;  /* 0x00000008ff067e24 */ /* 0x001fca000f8e00ff */
[----:B------:R-:W-:-:S04]  /*1bb0*/  LEA R11, R6, R11, 0x18 ;  /* 0x0000000b060b7211 */ /* 0x000fc800078ec0ff */
[----:B------:R-:W-:-:S05]  /*1bc0*/  LEA R4, R10, R11, 0x2 ;  /* 0x0000000b0a047211 */ /* 0x000fca00078e10ff */
[----:B------:R0:W-:Y:S01]  /*1bd0*/  STS [R4], R7 ;  /* 0x0000000704007388 */ /* 0x0001e20000000800 */
[----:B------:R-:W-:Y:S05]  /*1be0*/  @!P2 BRA `(.L_x_129) ;  /* 0xfffffffc0080a947 */ /* 0x000fea000383ffff */
[----:B------:R-:W-:Y:S05]  /*1bf0*/  BSYNC.RECONVERGENT B1 ;  /* 0x0000000000017941 */ /* 0x000fea0003800200 */
.L_x_126:
[----:B------:R-:W-:Y:S05]  /*1c00*/  BRA `(.L_x_124) ;  /* 0x0000000c00cc7947 */ /* 0x000fea0003800000 */
.L_x_125:
[----:B------:R-:W-:Y:S01]  /*1c10*/  MOV R13, UR14 ;  /* 0x0000000e000d7c02 */ /* 0x000fe20008000f00 */
[----:B------:R-:W-:Y:S01]  /*1c20*/  IMAD.MOV.U32 R14, RZ, RZ, R3 ;  /* 0x000000ffff0e7224 */ /* 0x000fe200078e0003 */
[----:B------:R-:W-:Y:S02]  /*1c30*/  MOV R12, UR14 ;  /* 0x0000000e000c7c02 */ /* 0x000fe40008000f00 */
[----:B------:R-:W-:Y:S02]  /*1c40*/  LOP3.LUT R13, R13, 0x3, RZ, 0xc0, !PT ;  /* 0x000000030d0d7812 */ /* 0x000fe400078ec0ff */
[----:B------:R-:W-:-:S07]  /*1c50*/  LOP3.LUT R12, R12, 0x7ffffffc, RZ, 0xc0, !PT ;  /* 0x7ffffffc0c0c7812 */ /* 0x000fce00078ec0ff */
.L_x_136:
[----:B------:R-:W0:Y:S01]  /*1c60*/  LDC.64 R4, c[0x0][0x390] ;  /* 0x0000e400ff047b82 */ /* 0x000e220000000a00 */
[----:B------:R-:W-:-:S04]  /*1c70*/  IADD3 R6, PT, PT, R14, UR7, RZ ;  /* 0x000000070e067c10 */ /* 0x000fc8000fffe0ff */
[----:B------:R-:W-:-:S05]  /*1c80*/  SHF.L.U32 R7, R6, 0x1, RZ ;  /* 0x0000000106077819 */ /* 0x000fca00000006ff */
[----:B0-----:R-:W-:-:S05]  /*1c90*/  IMAD.WIDE R4, R7, 0x4, R4 ;  /* 0x0000000407047825 */ /* 0x001fca00078e0204 */
[----:B-----5:R0:W5:Y:S04]  /*1ca0*/  LDG.E.CONSTANT R16, desc[UR10][R4.64] ;  /* 0x0000000a04107981 */ /* 0x020168000c1e9900 */
[----:B------:R0:W5:Y:S01]  /*1cb0*/  LDG.E.CONSTANT R17, desc[UR10][R4.64+0x4] ;  /* 0x0000040a04117981 */ /* 0x000162000c1e9900 */
[----:B------:R-:W-:Y:S01]  /*1cc0*/  UISETP.GE.U32.AND UP0, UPT, UR14, 0x4, UPT ;  /* 0x000000040e00788c */ /* 0x000fe2000bf06070 */
[----:B------:R-:W-:Y:S01]  /*1cd0*/  HFMA2 R15, -RZ, RZ, 0.1417236328125, 8952 ;  /* 0x3089705fff0f7431 */ /* 0x000fe200000001ff */
[----:B------:R-:W-:-:S07]  /*1ce0*/  MOV R10, RZ ;  /* 0x000000ff000a7202 */ /* 0x000fce0000000f00 */
[----:B0-----:R-:W-:Y:S05]  /*1cf0*/  BRA.U !UP0, `(.L_x_130) ;  /* 0x0000000508987547 */ /* 0x001fea000b800000 */
[----:B------:R-:W0:Y:S01]  /*1d00*/  S2R R19, SR_CgaCtaId ;  /* 0x0000000000137919 */ /* 0x000e220000008800 */
[----:B------:R-:W-:Y:S02]  /*1d10*/  MOV R4, 0x400 ;  /* 0x0000040000047802 */ /* 0x000fe40000000f00 */
[----:B------:R-:W-:Y:S02]  /*1d20*/  MOV R15, 0x3089705f ;  /* 0x3089705f000f7802 */ /* 0x000fe40000000f00 */
[----:B------:R-:W-:Y:S01]  /*1d30*/  MOV R21, RZ ;  /* 0x000000ff00157202 */ /* 0x000fe20000000f00 */
[C---:B------:R-:W-:Y:S01]  /*1d40*/  VIADD R18, R4.reuse, 0xa000 ;  /* 0x0000a00004127836 */ /* 0x040fe20000000000 */
[----:B------:R-:W-:-:S04]  /*1d50*/  IADD3 R4, PT, PT, R4, 0x4000, RZ ;  /* 0x0000400004047810 */ /* 0x000fc80007ffe0ff */
[C---:B0-----:R-:W-:Y:S02]  /*1d60*/  LEA R18, R19.reuse, R18, 0x18 ;  /* 0x0000001213127211 */ /* 0x041fe400078ec0ff */
[----:B------:R-:W-:-:S07]  /*1d70*/  LEA R19, R19, R4, 0x18 ;  /* 0x0000000413137211 */ /* 0x000fce00078ec0ff */
.L_x_131:
[----:B------:R-:W-:Y:S01]  /*1d80*/  LEA R4, R21, R18, 0x2 ;  /* 0x0000001215047211 */ /* 0x000fe200078e10ff */
[----:B------:R-:W0:Y:S05]  /*1d90*/  LDC R25, c[0x0][0x388] ;  /* 0x0000e200ff197b82 */ /* 0x000e2a0000000800 */
[----:B------:R-:W0:Y:S03]  /*1da0*/  LDS.128 R4, [R4] ;  /* 0x0000000004047984 */ /* 0x000e260000000c00 */
[----:B------:R-:W1:Y:S01]  /*1db0*/  LDC.64 R8, c[0x0][0x398] ;  /* 0x0000e600ff087b82 */ /* 0x000e620000000a00 */
[----:B0-----:R-:W-:-:S04]  /*1dc0*/  IMAD R10, R25, UR5, R4 ;  /* 0x00000005190a7c24 */ /* 0x001fc8000f8e0204 */
[----:B------:R-:W-:-:S04]  /*1dd0*/  IMAD.SHL.U32 R11, R10, 0x2, RZ ;  /* 0x000000020a0b7824 */ /* 0x000fc800078e00ff */
[----:B-1----:R-:W-:-:S05]  /*1de0*/  IMAD.WIDE R10, R11, 0x4, R8 ;  /* 0x000000040b0a7825 */ /* 0x002fca00078e0208 */
[----:B------:R-:W2:Y:S04]  /*1df0*/  LDG.E.CONSTANT R20, desc[UR10][R10.64+0x4] ;  /* 0x0000040a0a147981 */ /* 0x000ea8000c1e9900 */
[----:B------:R0:W3:Y:S01]  /*1e00*/  LDG.E.CONSTANT R23, desc[UR10][R10.64] ;  /* 0x0000000a0a177981 */ /* 0x0000e2000c1e9900 */
[----:B------:R-:W-:Y:S01]  /*1e10*/  MOV R22, 0x437c0000 ;  /* 0x437c000000167802 */ /* 0x000fe20000000f00 */
[----:B------:R-:W-:-:S05]  /*1e20*/  IMAD R24, R25, UR5, R5 ;  /* 0x0000000519187c24 */ /* 0x000fca000f8e0205 */
[----:B0-----:R-:W-:Y:S01]  /*1e30*/  SHF.L.U32 R11, R24, 0x1, RZ ;  /* 0x00000001180b7819 */ /* 0x001fe200000006ff */
[----:B--2--5:R-:W-:Y:S01]  /*1e40*/  FADD R20, -R17, R20 ;  /* 0x0000001411147221 */ /* 0x024fe20000000100 */
[----:B---3--:R-:W-:-:S03]  /*1e50*/  FADD R23, -R16, R23 ;  /* 0x0000001710177221 */ /* 0x008fc60000000100 */
[----:B------:R-:W-:-:S04]  /*1e60*/  FMUL R20, R20, R20 ;  /* 0x0000001414147220 */ /* 0x000fc80000400000 */
[----:B------:R-:W-:Y:S01]  /*1e70*/  FFMA R27, R23, R23, R20 ;  /* 0x00000017171b7223 */ /* 0x000fe20000000014 */
[----:B------:R-:W-:-:S03]  /*1e80*/  HFMA2 R20, -RZ, RZ, 0.96630859375, -0.0022525787353515625 ;  /* 0x3bbb989dff147431 */ /* 0x000fc600000001ff */
[----:B------:R-:W-:-:S04]  /*1e90*/  FMUL R27, R27, UR15 ;  /* 0x0000000f1b1b7c20 */ /* 0x000fc80008400000 */
[----:B------:R-:W-:-:S04]  /*1ea0*/  FFMA.SAT R23, R27, R20, 0.5 ;  /* 0x3f0000001b177423 */ /* 0x000fc80000002014 */
[----:B------:R-:W-:-:S04]  /*1eb0*/  FFMA.RM R23, R23, R22, 12582913 ;  /* 0x4b40000117177423 */ /* 0x000fc80000004016 */
[----:B------:R-:W-:-:S04]  /*1ec0*/  FADD R10, R23, -12583039 ;  /* 0xcb40007f170a7421 */ /* 0x000fc80000000000 */
[----:B------:R-:W-:Y:S01]  /*1ed0*/  FFMA R24, R27, 1.4426950216293334961, -R10 ;  /* 0x3fb8aa3b1b187823 */ /* 0x000fe2000000080a */
[----:B------:R-:W-:-:S04]  /*1ee0*/  IMAD.WIDE R10, R11, 0x4, R8 ;  /* 0x000000040b0a7825 */ /* 0x000fc800078e0208 */
[----:B------:R-:W-:Y:S02]  /*1ef0*/  FFMA R27, R27, 1.925963033500011079e-08, R24 ;  /* 0x32a570601b1b7823 */ /* 0x000fe40000000018 */
[----:B------:R-:W2:Y:S04]  /*1f00*/  LDG.E.CONSTANT R24, desc[UR10][R10.64+0x4] ;  /* 0x0000040a0a187981 */ /* 0x000ea8000c1e9900 */
[----:B------:R0:W3:Y:S02]  /*1f10*/  LDG.E.CONSTANT R29, desc[UR10][R10.64] ;  /* 0x0000000a0a1d7981 */ /* 0x0000e4000c1e9900 */
[----:B0-----:R-:W-:-:S04]  /*1f20*/  IMAD R11, R25, UR5, R6 ;  /* 0x00000005190b7c24 */ /* 0x001fc8000f8e0206 */
[----:B------:R-:W-:Y:S02]  /*1f30*/  IMAD.SHL.U32 R11, R11, 0x2, RZ ;  /* 0x000000020b0b7824 */ /* 0x000fe400078e00ff */
[----:B--2---:R-:W-:Y:S01]  /*1f40*/  FADD R24, -R17, R24 ;  /* 0x0000001811187221 */ /* 0x004fe20000000100 */
[----:B---3--:R-:W-:-:S03]  /*1f50*/  FADD R29, -R16, R29 ;  /* 0x0000001d101d7221 */ /* 0x008fc60000000100 */
[----:B------:R-:W-:Y:S02]  /*1f60*/  FMUL R26, R24, R24 ;  /* 0x00000018181a7220 */ /* 0x000fe40000400000 */
[----:B------:R-:W0:Y:S02]  /*1f70*/  MUFU.EX2 R24, R27 ;  /* 0x0000001b00187308 */ /* 0x000e240000000800 */
[----:B------:R-:W-:Y:S01]  /*1f80*/  FFMA R29, R29, R29, R26 ;  /* 0x0000001d1d1d7223 */ /* 0x000fe2000000001a */
[----:B------:R-:W-:-:S03]  /*1f90*/  SHF.L.U32 R26, R23, 0x17, RZ ;  /* 0x00000017171a7819 */ /* 0x000fc600000006ff */
[----:B------:R-:W-:-:S04]  /*1fa0*/  FMUL R29, R29, UR15 ;  /* 0x0000000f1d1d7c20 */ /* 0x000fc80008400000 */
[----:B------:R-:W-:-:S04]  /*1fb0*/  FFMA.SAT R28, R29, R20, 0.5 ;  /* 0x3f0000001d1c7423 */ /* 0x000fc80000002014 */
[----:B------:R-:W-:Y:S01]  /*1fc0*/  FFMA.RM R23, R28, R22, 12582913 ;  /* 0x4b4000011c177423 */ /* 0x000fe20000004016 */
[----:B0-----:R-:W-:-:S03]  /*1fd0*/  FMUL R24, R26, R24 ;  /* 0x000000181a187220 */ /* 0x001fc60000400000 */
[----:B------:R-:W-:Y:S01]  /*1fe0*/  FADD R10, R23, -12583039 ;  /* 0xcb40007f170a7421 */ /* 0x000fe20000000000 */
[----:B------:R-:W-:-:S03]  /*1ff0*/  IMAD R26, R25, UR5, R7 ;  /* 0x00000005191a7c24 */ /* 0x000fc6000f8e0207 */
[C---:B------:R-:W-:Y:S02]  /*2000*/  FFMA R10, R29.reuse, 1.4426950216293334961, -R10 ;  /* 0x3fb8aa3b1d0a7823 */ /* 0x040fe4000000080a */
[----:B------:R-:W-:Y:S02]  /*2010*/  SHF.L.U32 R27, R26, 0x1, RZ ;  /* 0x000000011a1b7819 */ /* 0x000fe400000006ff */
[----:B------:R-:W-:Y:S01]  /*2020*/  FFMA R25, R29, 1.925963033500011079e-08, R10 ;  /* 0x32a570601d197823 */ /* 0x000fe2000000000a */
[----:B------:R-:W-:-:S04]  /*2030*/  IMAD.WIDE R10, R11, 0x4, R8 ;  /* 0x000000040b0a7825 */ /* 0x000fc800078e0208 */
[----:B------:R-:W-:Y:S01]  /*2040*/  IMAD.WIDE R8, R27, 0x4, R8 ;  /* 0x000000041b087825 */ /* 0x000fe200078e0208 */
[----:B------:R-:W2:Y:S04]  /*2050*/  LDG.E.CONSTANT R26, desc[UR10][R10.64+0x4] ;  /* 0x0000040a0a1a7981 */ /* 0x000ea8000c1e9900 */
[----:B------:R-:W3:Y:S04]  /*2060*/  LDG.E.CONSTANT R27, desc[UR10][R10.64] ;  /* 0x0000000a0a1b7981 */ /* 0x000ee8000c1e9900 */
[----:B------:R-:W4:Y:S04]  /*2070*/  LDG.E.CONSTANT R10, desc[UR10][R8.64+0x4] ;  /* 0x0000040a080a7981 */ /* 0x000f28000c1e9900 */
[----:B------:R-:W4:Y:S01]  /*2080*/  LDG.E.CONSTANT R11, desc[UR10][R8.64] ;  /* 0x0000000a080b7981 */ /* 0x000f22000c1e9900 */
[----:B------:R-:W-:-:S02]  /*2090*/  LEA R4, R4, R19, 0x2 ;  /* 0x0000001304047211 */ /* 0x000fc400078e10ff */
[----:B------:R-:W-:-:S04]  /*20a0*/  LEA R5, R5, R19, 0x2 ;  /* 0x0000001305057211 */ /* 0x000fc800078e10ff */
[----:B------:R-:W0:Y:S01]  /*20b0*/  LDS R4, [R4] ;  /* 0x0000000004047984 */ /* 0x000e220000000800 */
[----:B------:R-:W-:-:S03]  /*20c0*/  LEA R6, R6, R19, 0x2 ;  /* 0x0000001306067211 */ /* 0x000fc600078e10ff */
[----:B------:R-:W1:Y:S01]  /*20d0*/  LDS R5, [R5] ;  /* 0x0000000005057984 */ /* 0x000e620000000800 */
[----:B------:R-:W-:-:S03]  /*20e0*/  IMAD R7, R7, 0x4, R19 ;  /* 0x0000000407077824 */ /* 0x000fc600078e0213 */
[----:B------:R-:W1:Y:S04]  /*20f0*/  LDS R6, [R6] ;  /* 0x0000000006067984 */ /* 0x000e680000000800 */
[----:B------:R-:W1:Y:S01]  /*2100*/  LDS R7, [R7] ;  /* 0x0000000007077984 */ /* 0x000e620000000800 */
[----:B------:R-:W1:Y:S01]  /*2110*/  MUFU.EX2 R25, R25 ;  /* 0x0000001900197308 */ /* 0x000e620000000800 */
[----:B------:R-:W-:-:S04]  /*2120*/  IADD3 R21, PT, PT, R21, 0x4, RZ ;  /* 0x0000000415157810 */ /* 0x000fc80007ffe0ff */
[----:B------:R-:W-:Y:S01]  /*2130*/  ISETP.NE.AND P0, PT, R21, R12, PT ;  /* 0x0000000c1500720c */ /* 0x000fe20003f05270 */
[----:B0-----:R-:W-:Y:S01]  /*2140*/  FFMA R4, R24, R4, R15 ;  /* 0x0000000418047223 */ /* 0x001fe2000000000f */
[----:B--2---:R-:W-:Y:S01]  /*2150*/  FADD R26, -R17, R26 ;  /* 0x0000001a111a7221 */ /* 0x004fe20000000100 */
[----:B---3--:R-:W-:-:S03]  /*2160*/  FADD R27, -R16, R27 ;  /* 0x0000001b101b7221 */ /* 0x008fc60000000100 */
[----:B------:R-:W-:-:S04]  /*2170*/  FMUL R26, R26, R26 ;  /* 0x0000001a1a1a7220 */ /* 0x000fc80000400000 */
[----:B------:R-:W-:-:S04]  /*2180*/  FFMA R26, R27, R27, R26 ;  /* 0x0000001b1b1a7223 */ /* 0x000fc8000000001a */
[----:B------:R-:W-:Y:S01]  /*2190*/  FMUL R29, R26, UR15 ;  /* 0x0000000f1a1d7c20 */ /* 0x000fe20008400000 */
[----:B----4-:R-:W-:-:S03]  /*21a0*/  FADD R10, -R17, R10 ;  /* 0x0000000a110a7221 */ /* 0x010fc60000000100 */
[----:B------:R-:W-:Y:S01]  /*21b0*/  FFMA.SAT R27, R29, R20, 0.5 ;  /* 0x3f0000001d1b7423 */ /* 0x000fe20000002014 */
[----:B------:R-:W-:Y:S01]  /*21c0*/  FADD R11, -R16, R11 ;  /* 0x0000000b100b7221 */ /* 0x000fe20000000100 */
[----:B------:R-:W-:Y:S02]  /*21d0*/  FMUL R10, R10, R10 ;  /* 0x0000000a0a0a7220 */ /* 0x000fe40000400000 */
[----:B------:R-:W-:Y:S02]  /*21e0*/  FFMA.RM R27, R27, R22, 12582913 ;  /* 0x4b4000011b1b7423 */ /* 0x000fe40000004016 */
[----:B------:R-:W-:Y:S02]  /*21f0*/  FFMA R10, R11, R11, R10 ;  /* 0x0000000b0b0a7223 */ /* 0x000fe4000000000a */
[----:B------:R-:W-:Y:S02]  /*2200*/  FADD R26, R27, -12583039 ;  /* 0xcb40007f1b1a7421 */ /* 0x000fe40000000000 */
[----:B------:R-:W-:-:S02]  /*2210*/  FMUL R9, R10, UR15 ;  /* 0x0000000f0a097c20 */ /* 0x000fc40008400000 */
[----:B------:R-:W-:Y:S02]  /*2220*/  FFMA R26, R29, 1.4426950216293334961, -R26 ;  /* 0x3fb8aa3b1d1a7823 */ /* 0x000fe4000000081a */
[----:B------:R-:W-:Y:S02]  /*2230*/  FFMA.SAT R11, R9, R20, 0.5 ;  /* 0x3f000000090b7423 */ /* 0x000fe40000002014 */
[----:B------:R-:W-:Y:S02]  /*2240*/  FFMA R26, R29, 1.925963033500011079e-08, R26 ;  /* 0x32a570601d1a7823 */ /* 0x000fe4000000001a */
[----:B------:R-:W-:-:S04]  /*2250*/  FFMA.RM R22, R11, R22, 12582913 ;  /* 0x4b4000010b167423 */ /* 0x000fc80000004016 */
[----:B------:R-:W-:-:S04]  /*2260*/  FADD R8, R22, -12583039 ;  /* 0xcb40007f16087421 */ /* 0x000fc80000000000 */
[C---:B------:R-:W-:Y:S01]  /*2270*/  FFMA R8, R9.reuse, 1.4426950216293334961, -R8 ;  /* 0x3fb8aa3b09087823 */ /* 0x040fe20000000808 */
[----:B------:R-:W0:Y:S03]  /*2280*/  MUFU.EX2 R26, R26 ;  /* 0x0000001a001a7308 */ /* 0x000e260000000800 */
[----:B------:R-:W-:Y:S01]  /*2290*/  FFMA R8, R9, 1.925963033500011079e-08, R8 ;  /* 0x32a5706009087823 */ /* 0x000fe20000000008 */
[----:B------:R-:W-:-:S05]  /*22a0*/  SHF.L.U32 R10, R23, 0x17, RZ ;  /* 0x00000017170a7819 */ /* 0x000fca00000006ff */
[----:B------:R-:W2:Y:S01]  /*22b0*/  MUFU.EX2 R8, R8 ;  /* 0x0000000800087308 */ /* 0x000ea20000000800 */
[----:B-1----:R-:W-:Y:S01]  /*22c0*/  FMUL R9, R10, R25 ;  /* 0x000000190a097220 */ /* 0x002fe20000400000 */
[----:B------:R-:W-:-:S03]  /*22d0*/  SHF.L.U32 R27, R27, 0x17, RZ ;  /* 0x000000171b1b7819 */ /* 0x000fc600000006ff */
[----:B------:R-:W-:Y:S01]  /*22e0*/  FFMA R5, R9, R5, R4 ;  /* 0x0000000509057223 */ /* 0x000fe20000000004 */
[----:B------:R-:W-:Y:S01]  /*22f0*/  SHF.L.U32 R9, R22, 0x17, RZ ;  /* 0x0000001716097819 */ /* 0x000fe200000006ff */
[----:B0-----:R-:W-:-:S04]  /*2300*/  FMUL R4, R27, R26 ;  /* 0x0000001a1b047220 */ /* 0x001fc80000400000 */
[----:B------:R-:W-:Y:S01]  /*2310*/  FFMA R4, R4, R6, R5 ;  /* 0x0000000604047223 */ /* 0x000fe20000000005 */
[----:B--2---:R-:W-:-:S04]  /*2320*/  FMUL R9, R9, R8 ;  /* 0x0000000809097220 */ /* 0x004fc80000400000 */
[----:B------:R-:W-:Y:S01]  /*2330*/  FFMA R15, R9, R7, R4 ;  /* 0x00000007090f7223 */ /* 0x000fe20000000004 */
[----:B------:R-:W-:Y:S06]  /*2340*/  @P0 BRA `(.L_x_131) ;  /* 0xfffffff8008c0947 */ /* 0x000fec000383ffff */
[----:B------:R-:W-:-:S07]  /*2350*/  IMAD.MOV.U32 R10, RZ, RZ, R12 ;  /* 0x000000ffff0a7224 */ /* 0x000fce00078e000c */
.L_x_130:
[----:B------:R-:W-:-:S13]  /*2360*/  ISETP.NE.AND P0, PT, R13, RZ, PT ;  /* 0x000000ff0d00720c */ /* 0x000fda0003f05270 */
[----:B------:R-:W-:Y:S05]  /*2370*/  @!P0 BRA `(.L_x_132) ;  /* 0x0000000400748947 */ /* 0x000fea0003800000 */
[----:B------:R-:W-:Y:S01]  /*2380*/  ISETP.NE.AND P0, PT, R13, 0x1, PT ;  /* 0x000000010d00780c */ /* 0x000fe20003f05270 */
[----:B------:R-:W-:-:S04]  /*2390*/  ULOP3.LUT UR6, UR14, 0x1, URZ, 0xc0, !UPT ;  /* 0x000000010e067892 */ /* 0x000fc8000f8ec0ff */
[----:B------:R-:W-:-:S08]  /*23a0*/  UISETP.NE.U32.AND UP0, UPT, UR6, 0x1, UPT ;  /* 0x000000010600788c */ /* 0x000fd0000bf05070 */
[----:B------:R-:W-:Y:S05]  /*23b0*/  @!P0 BRA `(.L_x_133) ;  /* 0x0000000000dc8947 */ /* 0x000fea0003800000 */
[----:B------:R-:W0:Y:S01]  /*23c0*/  S2UR UR9, SR_CgaCtaId ;  /* 0x00000000000979c3 */ /* 0x000e220000008800 */
[----:B------:R-:W-:Y:S02]  /*23d0*/  UMOV UR6, 0x400 ;  /* 0x0000040000067882 */ /* 0x000fe40000000000 */
[----:B------:R-:W-:-:S05]  /*23e0*/  UIADD3 UR8, UPT, UPT, UR6, 0xa000, URZ ;  /* 0x0000a00006087890 */ /* 0x000fca000fffe0ff */
[----:B------:R-:W1:Y:S08]  /*23f0*/  LDC R11, c[0x0][0x388] ;  /* 0x0000e200ff0b7b82 */ /* 0x000e700000000800 */
[----:B------:R-:W2:Y:S01]  /*2400*/  LDC.64 R6, c[0x0][0x398] ;  /* 0x0000e600ff067b82 */ /* 0x000ea20000000a00 */
[----:B0-----:R-:W-:-:S06]  /*2410*/  ULEA UR8, UR9, UR8, 0x18 ;  /* 0x0000000809087291 */ /* 0x001fcc000f8ec0ff */
[----:B------:R-:W-:-:S06]  /*2420*/  LEA R4, R10, UR8, 0x2 ;  /* 0x000000080a047c11 */ /* 0x000fcc000f8e10ff */
[----:B------:R-:W1:Y:S02]  /*2430*/  LDS.64 R4, [R4] ;  /* 0x0000000004047984 */ /* 0x000e640000000a00 */
[C---:B-1----:R-:W-:Y:S02]  /*2440*/  IMAD R8, R11.reuse, UR5, R4 ;  /* 0x000000050b087c24 */ /* 0x042fe4000f8e0204 */
[----:B------:R-:W-:-:S03]  /*2450*/  IMAD R11, R11, UR5, R5 ;  /* 0x000000050b0b7c24 */ /* 0x000fc6000f8e0205 */
[----:B------:R-:W-:Y:S02]  /*2460*/  SHF.L.U32 R9, R8, 0x1, RZ ;  /* 0x0000000108097819 */ /* 0x000fe400000006ff */
[----:B------:R-:W-:-:S03]  /*2470*/  SHF.L.U32 R11, R11, 0x1, RZ ;  /* 0x000000010b0b7819 */ /* 0x000fc600000006ff */
[----:B--2---:R-:W-:-:S04]  /*2480*/  IMAD.WIDE R8, R9, 0x4, R6 ;  /* 0x0000000409087825 */ /* 0x004fc800078e0206 */
[----:B------:R-:W-:Y:S01]  /*2490*/  IMAD.WIDE R6, R11, 0x4, R6 ;  /* 0x000000040b067825 */ /* 0x000fe200078e0206 */
[----:B------:R-:W2:Y:S04]  /*24a0*/  LDG.E.CONSTANT R18, desc[UR10][R8.64+0x4] ;  /* 0x0000040a08127981 */ /* 0x000ea8000c1e9900 */
[----:B------:R0:W3:Y:S04]  /*24b0*/  LDG.E.CONSTANT R11, desc[UR10][R8.64] ;  /* 0x0000000a080b7981 */ /* 0x0000e8000c1e9900 */
[----:B------:R-:W4:Y:S04]  /*24c0*/  LDG.E.CONSTANT R20, desc[UR10][R6.64+0x4] ;  /* 0x0000040a06147981 */ /* 0x000f28000c1e9900 */
[----:B------:R1:W4:Y:S01]  /*24d0*/  LDG.E.CONSTANT R19, desc[UR10][R6.64] ;  /* 0x0000000a06137981 */ /* 0x000322000c1e9900 */
[----:B------:R-:W-:Y:S01]  /*24e0*/  UIADD3 UR6, UPT, UPT, UR6, 0x4000, URZ ;  /* 0x0000400006067890 */ /* 0x000fe2000fffe0ff */
[----:B0-----:R-:W-:Y:S01]  /*24f0*/  HFMA2 R9, -RZ, RZ, 0.96630859375, -0.0022525787353515625 ;  /* 0x3bbb989dff097431 */ /* 0x001fe200000001ff */
[----:B------:R-:W-:-:S02]  /*2500*/  IADD3 R10, PT, PT, R10, 0x2, RZ ;  /* 0x000000020a0a7810 */ /* 0x000fc40007ffe0ff */
[----:B------:R-:W-:-:S06]  /*2510*/  ULEA UR6, UR9, UR6, 0x18 ;  /* 0x0000000609067291 */ /* 0x000fcc000f8ec0ff */
[----:B-1----:R-:W-:-:S06]  /*2520*/  LEA R6, R4, UR6, 0x2 ;  /* 0x0000000604067c11 */ /* 0x002fcc000f8e10ff */
[----:B------:R-:W0:Y:S01]  /*2530*/  LDS R6, [R6] ;  /* 0x0000000006067984 */ /* 0x000e220000000800 */
[----:B--2--5:R-:W-:Y:S01]  /*2540*/  FADD R18, -R17, R18 ;  /* 0x0000001211127221 */ /* 0x024fe20000000100 */
[----:B---3--:R-:W-:-:S03]  /*2550*/  FADD R11, -R16, R11 ;  /* 0x0000000b100b7221 */ /* 0x008fc60000000100 */
[----:B------:R-:W-:Y:S01]  /*2560*/  FMUL R18, R18, R18 ;  /* 0x0000001212127220 */ /* 0x000fe20000400000 */
[----:B----4-:R-:W-:-:S03]  /*2570*/  FADD R20, -R17, R20 ;  /* 0x0000001411147221 */ /* 0x010fc60000000100 */
[----:B------:R-:W-:Y:S01]  /*2580*/  FFMA R18, R11, R11, R18 ;  /* 0x0000000b0b127223 */ /* 0x000fe20000000012 */
[----:B------:R-:W-:Y:S01]  /*2590*/  MOV R11, 0x437c0000 ;  /* 0x437c0000000b7802 */ /* 0x000fe20000000f00 */
[----:B------:R-:W-:Y:S01]  /*25a0*/  FADD R19, -R16, R19 ;  /* 0x0000001310137221 */ /* 0x000fe20000000100 */
[----:B------:R-:W-:Y:S01]  /*25b0*/  FMUL R20, R20, R20 ;  /* 0x0000001414147220 */ /* 0x000fe20000400000 */
[----:B------:R-:W-:Y:S01]  /*25c0*/  FMUL R7, R18, UR15 ;  /* 0x0000000f12077c20 */ /* 0x000fe20008400000 */
[----:B------:R-:W-:Y:S02]  /*25d0*/  LEA R18, R5, UR6, 0x2 ;  /* 0x0000000605127c11 */ /* 0x000fe4000f8e10ff */
[----:B------:R-:W-:Y:S01]  /*25e0*/  FFMA R20, R19, R19, R20 ;  /* 0x0000001313147223 */ /* 0x000fe20000000014 */
[----:B------:R-:W-:-:S03]  /*25f0*/  FFMA.SAT R4, R7, R9, 0.5 ;  /* 0x3f00000007047423 */ /* 0x000fc60000002009 */
[----:B------:R-:W-:Y:S01]  /*2600*/  FMUL R20, R20, UR15 ;  /* 0x0000000f14147c20 */ /* 0x000fe20008400000 */
[----:B------:R-:W-:Y:S02]  /*2610*/  FFMA.RM R5, R4, R11, 12582913 ;  /* 0x4b40000104057423 */ /* 0x000fe4000000400b */
[----:B------:R1:W2:Y:S01]  /*2620*/  LDS R4, [R18] ;  /* 0x0000000012047984 */ /* 0x0002a20000000800 */
[----:B------:R-:W-:Y:S01]  /*2630*/  FFMA.SAT R9, R20, R9, 0.5 ;  /* 0x3f00000014097423 */ /* 0x000fe20000002009 */
[C---:B------:R-:W-:Y:S01]  /*2640*/  FADD R8, R5.reuse, -12583039 ;  /* 0xcb40007f05087421 */ /* 0x040fe20000000000 */
[----:B------:R-:W-:Y:S02]  /*2650*/  IMAD.SHL.U32 R5, R5, 0x800000, RZ ;  /* 0x0080000005057824 */ /* 0x000fe400078e00ff */
[----:B------:R-:W-:Y:S01]  /*2660*/  FFMA.RM R9, R9, R11, 12582913 ;  /* 0x4b40000109097423 */ /* 0x000fe2000000400b */
[----:B------:R-:W-:-:S03]  /*2670*/  FFMA R8, R7, 1.4426950216293334961, -R8 ;  /* 0x3fb8aa3b07087823 */ /* 0x000fc60000000808 */
[----:B------:R-:W-:Y:S01]  /*2680*/  FADD R11, R9, -12583039 ;  /* 0xcb40007f090b7421 */ /* 0x000fe20000000000 */
[----:B------:R-:W-:Y:S01]  /*2690*/  FFMA R8, R7, 1.925963033500011079e-08, R8 ;  /* 0x32a5706007087823 */ /* 0x000fe20000000008 */
[----:B------:R-:W-:Y:S02]  /*26a0*/  SHF.L.U32 R9, R9, 0x17, RZ ;  /* 0x0000001709097819 */ /* 0x000fe400000006ff */
[----:B------:R-:W-:-:S03]  /*26b0*/  FFMA R11, R20, 1.4426950216293334961, -R11 ;  /* 0x3fb8aa3b140b7823 */ /* 0x000fc6000000080b */
[----:B------:R-:W1:Y:S01]  /*26c0*/  MUFU.EX2 R8, R8 ;  /* 0x0000000800087308 */ /* 0x000e620000000800 */
[----:B------:R-:W-:-:S07]  /*26d0*/  FFMA R11, R20, 1.925963033500011079e-08, R11 ;  /* 0x32a57060140b7823 */ /* 0x000fce000000000b */
[----:B------:R-:W3:Y:S01]  /*26e0*/  MUFU.EX2 R20, R11 ;  /* 0x0000000b00147308 */ /* 0x000ee20000000800 */
[----:B-1----:R-:W-:-:S04]  /*26f0*/  FMUL R18, R5, R8 ;  /* 0x0000000805127220 */ /* 0x002fc80000400000 */
[----:B0-----:R-:W-:Y:S01]  /*2700*/  FFMA R15, R18, R6, R15 ;  /* 0x00000006120f7223 */ /* 0x001fe2000000000f */
[----:B---3--:R-:W-:-:S04]  /*2710*/  FMUL R20, R9, R20 ;  /* 0x0000001409147220 */ /* 0x008fc80000400000 */
[----:B--2---:R-:W-:-:S07]  /*2720*/  FFMA R15, R20, R4, R15 ;  /* 0x00000004140f7223 */ /* 0x004fce000000000f */
.L_x_133:
[----:B------:R-:W-:Y:S05]  /*2730*/  BRA.U UP0, `(.L_x_132) ;  /* 0x0000000100847547 */ /* 0x000fea000b800000 */
[----:B------:R-:W0:Y:S01]  /*2740*/  S2UR UR9, SR_CgaCtaId ;  /* 0x00000000000979c3 */ /* 0x000e220000008800 */
[----:B------:R-:W-:Y:S02]  /*2750*/  UMOV UR6, 0x400 ;  /* 0x0000040000067882 */ /* 0x000fe40000000000 */
[----:B------:R-:W-:-:S05]  /*2760*/  UIADD3 UR8, UPT, UPT, UR6, 0xa000, URZ ;  /* 0x0000a00006087890 */ /* 0x000fca000fffe0ff */
[----:B------:R-:W1:Y:S08]  /*2770*/  LDC R7, c[0x0][0x388] ;  /* 0x0000e200ff077b82 */ /* 0x000e700000000800 */
[----:B------:R-:W2:Y:S01]  /*2780*/  LDC.64 R4, c[0x0][0x398] ;  /* 0x0000e600ff047b82 */ /* 0x000ea20000000a00 */
[----:B0-----:R-:W-:-:S06]  /*2790*/  ULEA UR8, UR9, UR8, 0x18 ;  /* 0x0000000809087291 */ /* 0x001fcc000f8ec0ff */
[----:B------:R-:W-:-:S06]  /*27a0*/  LEA R6, R10, UR8, 0x2 ;  /* 0x000000080a067c11 */ /* 0x000fcc000f8e10ff */
[----:B------:R-:W1:Y:S02]  /*27b0*/  LDS R6, [R6] ;  /* 0x0000000006067984 */ /* 0x000e640000000800 */
[----:B-1----:R-:W-:-:S05]  /*27c0*/  IMAD R7, R7, UR5, R6 ;  /* 0x0000000507077c24 */ /* 0x002fca000f8e0206 */
[----:B------:R-:W-:-:S05]  /*27d0*/  SHF.L.U32 R7, R7, 0x1, RZ ;  /* 0x0000000107077819 */ /* 0x000fca00000006ff */
[----:B--2---:R-:W-:-:S05]  /*27e0*/  IMAD.WIDE R4, R7, 0x4, R4 ;  /* 0x0000000407047825 */ /* 0x004fca00078e0204 */
[----:B------:R-:W2:Y:S04]  /*27f0*/  LDG.E.CONSTANT R8, desc[UR10][R4.64+0x4] ;  /* 0x0000040a04087981 */ /* 0x000ea8000c1e9900 */
[----:B------:R-:W3:Y:S01]  /*2800*/  LDG.E.CONSTANT R7, desc[UR10][R4.64] ;  /* 0x0000000a04077981 */ /* 0x000ee2000c1e9900 */
[----:B------:R-:W-:Y:S01]  /*2810*/  UIADD3 UR6, UPT, UPT, UR6, 0x4000, URZ ;  /* 0x0000400006067890 */ /* 0x000fe2000fffe0ff */
[----:B------:R-:W-:-:S03]  /*2820*/  IMAD.MOV.U32 R9, RZ, RZ, 0x437c0000 ;  /* 0x437c0000ff097424 */ /* 0x000fc600078e00ff */
[----:B------:R-:W-:-:S06]  /*2830*/  ULEA UR6, UR9, UR6, 0x18 ;  /* 0x0000000609067291 */ /* 0x000fcc000f8ec0ff */
[----:B------:R-:W-:-:S06]  /*2840*/  LEA R6, R6, UR6, 0x2 ;  /* 0x0000000606067c11 */ /* 0x000fcc000f8e10ff */
[----:B------:R-:W0:Y:S01]  /*2850*/  LDS R6, [R6] ;  /* 0x0000000006067984 */ /* 0x000e220000000800 */
        /* <DEDUP_REMOVED lines=8> */
[C---:B------:R-:W-:Y:S01]  /*28e0*/  FADD R5, R4.reuse, -12583039 ;  /* 0xcb40007f04057421 */ /* 0x040fe20000000000 */
[----:B------:R-:W-:-:S03]  /*28f0*/  SHF.L.U32 R4, R4, 0x17, RZ ;  /* 0x0000001704047819 */ /* 0x000fc600000006ff */
[----:B------:R-:W-:-:S04]  /*2900*/  FFMA R5, R8, 1.4426950216293334961, -R5 ;  /* 0x3fb8aa3b08057823 */ /* 0x000fc80000000805 */
[----:B------:R-:W-:-:S06]  /*2910*/  FFMA R5, R8, 1.925963033500011079e-08, R5 ;  /* 0x32a5706008057823 */ /* 0x000fcc0000000005 */
[----:B------:R-:W1:Y:S02]  /*2920*/  MUFU.EX2 R5, R5 ;  /* 0x0000000500057308 */ /* 0x000e640000000800 */
[----:B-1----:R-:W-:-:S04]  /*2930*/  FMUL R4, R4, R5 ;  /* 0x0000000504047220 */ /* 0x002fc80000400000 */
[----:B0-----:R-:W-:-:S07]  /*2940*/  FFMA R15, R4, R6, R15 ;  /* 0x00000006040f7223 */ /* 0x001fce000000000f */
.L_x_132:
[----:B------:R-:W0:Y:S01]  /*2950*/  S2UR UR8, SR_CgaCtaId ;  /* 0x00000000000879c3 */ /* 0x000e220000008800 */
[----:B------:R-:W-:Y:S01]  /*2960*/  UMOV UR6, 0x400 ;  /* 0x0000040000067882 */ /* 0x000fe20000000000 */
[----:B------:R-:W1:Y:S01]  /*2970*/  MUFU.RCP R6, R15 ;  /* 0x0000000f00067308 */ /* 0x000e620000001000 */
[----:B------:R-:W-:Y:S01]  /*2980*/  BSSY.RECONVERGENT B1, `(.L_x_134) ;  /* 0x000000f000017945 */ /* 0x000fe20003800200 */
[----:B-1----:R-:W-:-:S04]  /*2990*/  FFMA R5, R6, -R15, 1 ;  /* 0x3f80000006057423 */ /* 0x002fc8000000080f */
[----:B------:R-:W-:Y:S01]  /*29a0*/  FFMA R5, R6, R5, R6 ;  /* 0x0000000506057223 */ /* 0x000fe20000000006 */
[----:B0-----:R-:W-:-:S06]  /*29b0*/  ULEA UR6, UR8, UR6, 0x18 ;  /* 0x0000000608067291 */ /* 0x001fcc000f8ec0ff */
[----:B------:R-:W-:-:S06]  /*29c0*/  LEA R4, R14, UR6, 0x2 ;  /* 0x000000060e047c11 */ /* 0x000fcc000f8e10ff */
[----:B------:R-:W0:Y:S02]  /*29d0*/  LDS R4, [R4] ;  /* 0x0000000004047984 */ /* 0x000e240000000800 */
[----:B0-----:R-:W0:Y:S01]  /*29e0*/  FCHK P0, R4, R15 ;  /* 0x0000000f04007302 */ /* 0x001e220000000000 */
[----:B------:R-:W-:-:S04]  /*29f0*/  FFMA R6, R4, R5, RZ ;  /* 0x0000000504067223 */ /* 0x000fc800000000ff */
[----:B------:R-:W-:-:S04]  /*2a00*/  FFMA R7, R6, -R15, R4 ;  /* 0x8000000f06077223 */ /* 0x000fc80000000004 */
[----:B------:R-:W-:Y:S01]  /*2a10*/  FFMA R7, R5, R7, R6 ;  /* 0x0000000705077223 */ /* 0x000fe20000000006 */
[----:B0-----:R-:W-:Y:S06]  /*2a20*/  @!P0 BRA `(.L_x_135) ;  /* 0x0000000000108947 */ /* 0x001fec0003800000 */
[----:B------:R-:W-:Y:S02]  /*2a30*/  MOV R5, R15 ;  /* 0x0000000f00057202 */ /* 0x000fe40000000f00 */
[----:B------:R-:W-:-:S07]  /*2a40*/  MOV R6, 0x2a60 ;  /* 0x00002a6000067802 */ /* 0x000fce0000000f00 */
[----:B-----5:R-:W-:Y:S05]  /*2a50*/  CALL.REL.NOINC `($__internal_3_$__cuda_sm3x_div_rn_noftz_f32_slowpath) ;  /* 0x0000002000fc7944 */ /* 0x020fea0003c00000 */
[----:B------:R-:W-:-:S07]  /*2a60*/  MOV R7, R5 ;  /* 0x0000000500077202 */ /* 0x000fce0000000f00 */
.L_x_135:
[----:B------:R-:W-:Y:S05]  /*2a70*/  BSYNC.RECONVERGENT B1 ;  /* 0x0000000000017941 */ /* 0x000fea0003800200 */
.L_x_134:
[----:B------:R-:W0:Y:S01]  /*2a80*/  S2UR UR8, SR_CgaCtaId ;  /* 0x00000000000879c3 */ /* 0x000e220000008800 */
[----:B------:R-:W-:Y:S02]  /*2a90*/  UMOV UR6, 0x400 ;  /* 0x0000040000067882 */ /* 0x000fe40000000000 */
[----:B------:R-:W-:Y:S02]  /*2aa0*/  MOV R5, UR6 ;  /* 0x0000000600057c02 */ /* 0x000fe40008000f00 */
[----:B------:R-:W1:Y:S02]  /*2ab0*/  LDCU UR6, c[0x0][0x384] ;  /* 0x00007080ff0677ac */ /* 0x000e640008000800 */
[----:B------:R-:W-:Y:S01]  /*2ac0*/  IADD3 R9, PT, PT, R5, 0x6000, RZ ;  /* 0x0000600005097810 */ /* 0x000fe20007ffe0ff */
[----:B0-----:R-:W-:-:S05]  /*2ad0*/  IMAD.U32 R6, RZ, RZ, UR8 ;  /* 0x00000008ff067e24 */ /* 0x001fca000f8e00ff */
[----:B------:R-:W-:-:S04]  /*2ae0*/  LEA R9, R6, R9, 0x18 ;  /* 0x0000000906097211 */ /* 0x000fc800078ec0ff */
[C---:B------:R-:W-:Y:S02]  /*2af0*/  LEA R4, R14.reuse, R9, 0x2 ;  /* 0x000000090e047211 */ /* 0x040fe400078e10ff */
[----:B------:R-:W-:-:S03]  /*2b00*/  IADD3 R14, PT, PT, R14, UR12, RZ ;  /* 0x0000000c0e0e7c10 */ /* 0x000fc6000fffe0ff */
[----:B------:R2:W-:Y:S01]  /*2b10*/  STS [R4], R7 ;  /* 0x0000000704007388 */ /* 0x0005e20000000800 */
[----:B-1----:R-:W-:-:S13]  /*2b20*/  ISETP.GE.AND P0, PT, R14, UR6, PT ;  /* 0x000000060e007c0c */ /* 0x002fda000bf06270 */
[----:B--2---:R-:W-:Y:S05]  /*2b30*/  @!P0 BRA `(.L_x_136) ;  /* 0xfffffff000488947 */ /* 0x004fea000383ffff */
.L_x_124:
[----:B------:R-:W-:Y:S05]  /*2b40*/  BSYNC.RECONVERGENT B0 ;  /* 0x0000000000007941 */ /* 0x000fea0003800200 */
.L_x_123:
[----:B------:R-:W-:Y:S01]  /*2b50*/  BAR.SYNC.DEFER_BLOCKING 0x0 ;  /* 0x0000000000007b1d */ /* 0x000fe20000010000 */
[----:B------:R-:W-:-:S05]  /*2b60*/  LEA R10, R6, R5, 0x18 ;  /* 0x00000005060a7211 */ /* 0x000fca00078ec0ff */
[----:B------:R-:W-:Y:S01]  /*2b70*/  BSSY.RECONVERGENT B0, `(.L_x_137) ;  /* 0x0000106000007945 */ /* 0x000fe20003800200 */
[----:B------:R-:W1:Y:S02]  /*2b80*/  LDS R10, [R10+0xb000] ;  /* 0x00b000000a0a7984 */ /* 0x000e640000000800 */
[----:B-1----:R-:W-:-:S13]  /*2b90*/  ISETP.GE.AND P0, PT, R3, R10, PT ;  /* 0x0000000a0300720c */ /* 0x002fda0003f06270 */
[----:B------:R-:W-:Y:S05]  /*2ba0*/  @P0 BRA `(.L_x_138) ;  /* 0x0000001000080947 */ /* 0x000fea0003800000 */
[----:B------:R-:W1:Y:S02]  /*2bb0*/  LDCU UR6, c[0x0][0x384] ;  /* 0x00007080ff0677ac */ /* 0x000e640008000800 */
[----:B-1----:R-:W-:-:S09]  /*2bc0*/  UISETP.GT.AND UP0, UPT, UR6, URZ, UPT ;  /* 0x000000ff0600728c */ /* 0x002fd2000bf04270 */
[----:B------:R-:W-:Y:S05]  /*2bd0*/  BRA.U UP0, `(.L_x_139) ;  /* 0x0000000100ac7547 */ /* 0x000fea000b800000 */
[----:B------:R-:W-:-:S07]  /*2be0*/  MOV R9, R3 ;  /* 0x0000000300097202 */ /* 0x000fce0000000f00 */
.L_x_142:
[----:B-1----:R-:W1:Y:S01]  /*2bf0*/  S2UR UR9, SR_CgaCtaId ;  /* 0x00000000000979c3 */ /* 0x002e620000008800 */
[----:B------:R-:W-:Y:S01]  /*2c00*/  UMOV UR6, 0x400 ;  /* 0x0000040000067882 */ /* 0x000fe20000000000 */
[----:B------:R-:W-:Y:S01]  /*2c10*/  BSSY.RECONVERGENT B1, `(.L_x_140) ;  /* 0x0000016000017945 */ /* 0x000fe20003800200 */
[----:B------:R-:W-:Y:S02]  /*2c20*/  UIADD3 UR8, UPT, UPT, UR6, 0xa000, URZ ;  /* 0x0000a00006087890 */ /* 0x000fe4000fffe0ff */
[----:B------:R-:W-:Y:S02]  /*2c30*/  UIADD3 UR6, UPT, UPT, UR6, 0x4000, URZ ;  /* 0x0000400006067890 */ /* 0x000fe4000fffe0ff */
[----:B-1----:R-:W-:Y:S02]  /*2c40*/  ULEA UR8, UR9, UR8, 0x18 ;  /* 0x0000000809087291 */ /* 0x002fe4000f8ec0ff */
[----:B------:R-:W-:-:S04]  /*2c50*/  ULEA UR6, UR9, UR6, 0x18 ;  /* 0x0000000609067291 */ /* 0x000fc8000f8ec0ff */
[----:B------:R-:W-:-:S06]  /*2c60*/  LEA R11, R9, UR8, 0x2 ;  /* 0x00000008090b7c11 */ /* 0x000fcc000f8e10ff */
[----:B------:R-:W1:Y:S02]  /*2c70*/  LDS R11, [R11] ;  /* 0x000000000b0b7984 */ /* 0x000e640000000800 */
[----:B-1----:R-:W-:-:S05]  /*2c80*/  LEA R12, R11, UR6, 0x2 ;  /* 0x000000060b0c7c11 */ /* 0x002fca000f8e10ff */
[----:B0-----:R-:W0:Y:S02]  /*2c90*/  LDS R4, [R12] ;  /* 0x000000000c047984 */ /* 0x001e240000000800 */
[----:B0-----:R-:W-:-:S04]  /*2ca0*/  FFMA R13, RZ, R4, 9.9999997171806853657e-10 ;  /* 0x3089705fff0d7423 */ /* 0x001fc80000000004 */
[----:B------:R-:W0:Y:S08]  /*2cb0*/  MUFU.RCP R5, R13 ;  /* 0x0000000d00057308 */ /* 0x000e300000001000 */
[----:B------:R-:W1:Y:S01]  /*2cc0*/  FCHK P0, R4, R13 ;  /* 0x0000000d04007302 */ /* 0x000e620000000000 */
[----:B0-----:R-:W-:-:S04]  /*2cd0*/  FFMA R6, -R13, R5, 1 ;  /* 0x3f8000000d067423 */ /* 0x001fc80000000105 */
[----:B------:R-:W-:-:S04]  /*2ce0*/  FFMA R5, R5, R6, R5 ;  /* 0x0000000605057223 */ /* 0x000fc80000000005 */
[----:B------:R-:W-:-:S04]  /*2cf0*/  FFMA R6, R4, R5, RZ ;  /* 0x0000000504067223 */ /* 0x000fc800000000ff */
[----:B------:R-:W-:-:S04]  /*2d00*/  FFMA R7, -R13, R6, R4 ;  /* 0x000000060d077223 */ /* 0x000fc80000000104 */
[----:B------:R-:W-:Y:S01]  /*2d10*/  FFMA R7, R5, R7, R6 ;  /* 0x0000000705077223 */ /* 0x000fe20000000006 */
[----:B-1----:R-:W-:Y:S06]  /*2d20*/  @!P0 BRA `(.L_x_141) ;  /* 0x0000000000108947 */ /* 0x002fec0003800000 */
[----:B------:R-:W-:Y:S01]  /*2d30*/  IMAD.MOV.U32 R5, RZ, RZ, R13 ;  /* 0x000000ffff057224 */ /* 0x000fe200078e000d */
[----:B------:R-:W-:-:S07]  /*2d40*/  MOV R6, 0x2d60 ;  /* 0x00002d6000067802 */ /* 0x000fce0000000f00 */
[----:B-----5:R-:W-:Y:S05]  /*2d50*/  CALL.REL.NOINC `($__internal_3_$__cuda_sm3x_div_rn_noftz_f32_slowpath) ;  /* 0x00000020003c7944 */ /* 0x020fea0003c00000 */
[----:B------:R-:W-:-:S07]  /*2d60*/  MOV R7, R5 ;  /* 0x0000000500077202 */ /* 0x000fce0000000f00 */
.L_x_141:
[----:B------:R-:W-:Y:S05]  /*2d70*/  BSYNC.RECONVERGENT B1 ;  /* 0x0000000000017941 */ /* 0x000fea0003800200 */
.L_x_140:
[----:B------:R-:W0:Y:S01]  /*2d80*/  S2UR UR8, SR_CgaCtaId ;  /* 0x00000000000879c3 */ /* 0x000e220000008800 */
[----:B------:R-:W-:Y:S01]  /*2d90*/  UMOV UR6, 0x400 ;  /* 0x0000040000067882 */ /* 0x000fe20000000000 */
[----:B------:R-:W-:Y:S01]  /*2da0*/  FMNMX R7, R7, 1, PT ;  /* 0x3f80000007077809 */ /* 0x000fe20003800000 */
[----:B------:R-:W-:Y:S01]  /*2db0*/  FFMA R14, -RZ, R4, R4 ;  /* 0x00000004ff0e7223 */ /* 0x000fe20000000104 */
[----:B------:R-:W-:Y:S02]  /*2dc0*/  MOV R5, UR6 ;  /* 0x0000000600057c02 */ /* 0x000fe40008000f00 */
[----:B------:R-:W-:Y:S01]  /*2dd0*/  IADD3 R9, PT, PT, R9, UR12, RZ ;  /* 0x0000000c09097c10 */ /* 0x000fe2000fffe0ff */
[----:B------:R-:W-:Y:S01]  /*2de0*/  FMUL R7, R4, R7 ;  /* 0x0000000704077220 */ /* 0x000fe20000400000 */
[----:B------:R-:W-:Y:S02]  /*2df0*/  IADD3 R13, PT, PT, R5, 0x5000, RZ ;  /* 0x00005000050d7810 */ /* 0x000fe40007ffe0ff */
[----:B------:R-:W-:-:S02]  /*2e00*/  ISETP.GE.AND P0, PT, R9, R10, PT ;  /* 0x0000000a0900720c */ /* 0x000fc40003f06270 */
[----:B0-----:R-:W-:-:S04]  /*2e10*/  MOV R6, UR8 ;  /* 0x0000000800067c02 */ /* 0x001fc80008000f00 */
[----:B------:R-:W-:-:S05]  /*2e20*/  LEA R8, R6, R13, 0x18 ;  /* 0x0000000d06087211 */ /* 0x000fca00078ec0ff */
[----:B------:R-:W-:Y:S01]  /*2e30*/  IMAD R8, R11, 0x4, R8 ;  /* 0x000000040b087824 */ /* 0x000fe200078e0208 */
[----:B------:R-:W-:-:S04]  /*2e40*/  FMNMX R11, RZ, R14, !PT ;  /* 0x0000000eff0b7209 */ /* 0x000fc80007800000 */
[----:B------:R1:W-:Y:S04]  /*2e50*/  STS [R8], R7 ;  /* 0x0000000708007388 */ /* 0x0003e80000000800 */
[----:B------:R1:W-:Y:S01]  /*2e60*/  STS [R12], R11 ;  /* 0x0000000b0c007388 */ /* 0x0003e20000000800 */
[----:B------:R-:W-:Y:S05]  /*2e70*/  @!P0 BRA `(.L_x_142) ;  /* 0xfffffffc005c8947 */ /* 0x000fea000383ffff */
[----:B------:R-:W-:Y:S05]  /*2e80*/  BRA `(.L_x_138) ;  /* 0x0000000c00507947 */ /* 0x000fea0003800000 */
.L_x_139:
[----:B------:R-:W-:-:S07]  /*2e90*/  MOV R11, R3 ;  /* 0x00000003000b7202 */ /* 0x000fce0000000f00 */
.L_x_149:
[----:B-1----:R-:W1:Y:S01]  /*2ea0*/  S2R R13, SR_CgaCtaId ;  /* 0x00000000000d7919 */ /* 0x002e620000008800 */
[----:B------:R-:W-:Y:S01]  /*2eb0*/  MOV R14, 0x400 ;  /* 0x00000400000e7802 */ /* 0x000fe20000000f00 */
[----:B0-----:R-:W0:Y:S03]  /*2ec0*/  LDC R7, c[0x0][0x388] ;  /* 0x0000e200ff077b82 */ /* 0x001e260000000800 */
[----:B------:R-:W-:-:S05]  /*2ed0*/  IADD3 R4, PT, PT, R14, 0xa000, RZ ;  /* 0x0000a0000e047810 */ /* 0x000fca0007ffe0ff */
[----:B-----5:R-:W2:Y:S01]  /*2ee0*/  LDC R17, c[0x0][0x384] ;  /* 0x0000e100ff117b82 */ /* 0x020ea20000000800 */
[----:B-1----:R-:W-:-:S04]  /*2ef0*/  LEA R4, R13, R4, 0x18 ;  /* 0x000000040d047211 */ /* 0x002fc800078ec0ff */
[----:B------:R-:W-:-:S03]  /*2f00*/  LEA R12, R11, R4, 0x2 ;  /* 0x000000040b0c7211 */ /* 0x000fc600078e10ff */
[----:B------:R-:W1:Y:S03]  /*2f10*/  LDC.64 R4, c[0x0][0x398] ;  /* 0x0000e600ff047b82 */ /* 0x000e660000000a00 */
[----:B------:R-:W0:Y:S02]  /*2f20*/  LDS R12, [R12] ;  /* 0x000000000c0c7984 */ /* 0x000e240000000800 */
[----:B0-----:R-:W-:-:S04]  /*2f30*/  IMAD R6, R7, UR5, R12 ;  /* 0x0000000507067c24 */ /* 0x001fc8000f8e020c */
[----:B------:R-:W-:-:S04]  /*2f40*/  IMAD.SHL.U32 R7, R6, 0x2, RZ ;  /* 0x0000000206077824 */ /* 0x000fc800078e00ff */
[----:B-1----:R-:W-:-:S05]  /*2f50*/  IMAD.WIDE R4, R7, 0x4, R4 ;  /* 0x0000000407047825 */ /* 0x002fca00078e0204 */
[----:B------:R0:W5:Y:S04]  /*2f60*/  LDG.E.CONSTANT R15, desc[UR10][R4.64] ;  /* 0x0000000a040f7981 */ /* 0x000168000c1e9900 */
[----:B------:R0:W5:Y:S01]  /*2f70*/  LDG.E.CONSTANT R16, desc[UR10][R4.64+0x4] ;  /* 0x0000040a04107981 */ /* 0x000162000c1e9900 */
[----:B--2---:R-:W-:Y:S01]  /*2f80*/  ISETP.GE.U32.AND P0, PT, R17, 0x4, PT ;  /* 0x000000041100780c */ /* 0x004fe20003f06070 */
[----:B------:R-:W-:Y:S01]  /*2f90*/  HFMA2 R23, -RZ, RZ, 0, 0 ;  /* 0x00000000ff177431 */ /* 0x000fe200000001ff */
[----:B------:R-:W-:-:S11]  /*2fa0*/  MOV R6, RZ ;  /* 0x000000ff00067202 */ /* 0x000fd60000000f00 */
[----:B0-----:R-:W-:Y:S05]  /*2fb0*/  @!P0 BRA `(.L_x_143) ;  /* 0x0000000400408947 */ /* 0x001fea0003800000 */
[----:B------:R-:W-:Y:S01]  /*2fc0*/  IADD3 R18, PT, PT, R14, 0x6000, RZ ;  /* 0x000060000e127810 */ /* 0x000fe20007ffe0ff */
[----:B------:R-:W-:Y:S01]  /*2fd0*/  IMAD.MOV.U32 R19, RZ, RZ, RZ ;  /* 0x000000ffff137224 */ /* 0x000fe200078e00ff */
[----:B------:R-:W-:Y:S02]  /*2fe0*/  MOV R23, RZ ;  /* 0x000000ff00177202 */ /* 0x000fe40000000f00 */
[----:B------:R-:W-:-:S07]  /*2ff0*/  LEA R18, R13, R18, 0x18 ;  /* 0x000000120d127211 */ /* 0x000fce00078ec0ff */
.L_x_144:
[----:B------:R-:W0:Y:S01]  /*3000*/  LDC.64 R8, c[0x0][0x390] ;  /* 0x0000e400ff087b82 */ /* 0x000e220000000a00 */
[----:B------:R-:W-:-:S04]  /*3010*/  IADD3 R4, PT, PT, R19, UR7, RZ ;  /* 0x0000000713047c10 */ /* 0x000fc8000fffe0ff */
[----:B------:R-:W-:-:S05]  /*3020*/  SHF.L.U32 R5, R4, 0x1, RZ ;  /* 0x0000000104057819 */ /* 0x000fca00000006ff */
[----:B0-----:R-:W-:-:S05]  /*3030*/  IMAD.WIDE R8, R5, 0x4, R8 ;  /* 0x0000000405087825 */ /* 0x001fca00078e0208 */
[----:B------:R-:W2:Y:S04]  /*3040*/  LDG.E.CONSTANT R5, desc[UR10][R8.64+0x4] ;  /* 0x0000040a08057981 */ /* 0x000ea8000c1e9900 */
[----:B------:R-:W3:Y:S01]  /*3050*/  LDG.E.CONSTANT R4, desc[UR10][R8.64] ;  /* 0x0000000a08047981 */ /* 0x000ee2000c1e9900 */
[----:B------:R-:W-:Y:S02]  /*3060*/  HFMA2 R20, -RZ, RZ, 0.96630859375, -0.0022525787353515625 ;  /* 0x3bbb989dff147431 */ /* 0x000fe400000001ff */
[----:B------:R-:W-:Y:S01]  /*3070*/  IMAD.MOV.U32 R21, RZ, RZ, 0x437c0000 ;  /* 0x437c0000ff157424 */ /* 0x000fe200078e00ff */
[----:B------:R-:W4:Y:S04]  /*3080*/  LDG.E.CONSTANT R26, desc[UR10][R8.64+0x8] ;  /* 0x0000080a081a7981 */ /* 0x000f28000c1e9900 */
[----:B------:R-:W4:Y:S01]  /*3090*/  LDG.E.CONSTANT R29, desc[UR10][R8.64+0x1c] ;  /* 0x00001c0a081d7981 */ /* 0x000f22000c1e9900 */
[----:B--2--5:R-:W-:Y:S01]  /*30a0*/  FADD R5, -R16, R5 ;  /* 0x0000000510057221 */ /* 0x024fe20000000100 */
[----:B---3--:R-:W-:-:S03]  /*30b0*/  FADD R4, -R15, R4 ;  /* 0x000000040f047221 */ /* 0x008fc60000000100 */
[----:B------:R-:W-:-:S04]  /*30c0*/  FMUL R5, R5, R5 ;  /* 0x0000000505057220 */ /* 0x000fc80000400000 */
[----:B------:R-:W-:-:S04]  /*30d0*/  FFMA R5, R4, R4, R5 ;  /* 0x0000000404057223 */ /* 0x000fc80000000005 */
[----:B------:R-:W-:Y:S01]  /*30e0*/  FMUL R25, R5, UR15 ;  /* 0x0000000f05197c20 */ /* 0x000fe20008400000 */
[----:B------:R-:W-:-:S03]  /*30f0*/  LEA R5, R19, R18, 0x2 ;  /* 0x0000001213057211 */ /* 0x000fc600078e10ff */
[----:B------:R-:W-:-:S03]  /*3100*/  FFMA.SAT R22, R25, R20, 0.5 ;  /* 0x3f00000019167423 */ /* 0x000fc60000002014 */
[----:B------:R-:W0:Y:S01]  /*3110*/  LDS.128 R4, [R5] ;  /* 0x0000000005047984 */ /* 0x000e220000000c00 */
[----:B------:R-:W-:-:S04]  /*3120*/  FFMA.RM R22, R22, R21, 12582913 ;  /* 0x4b40000116167423 */ /* 0x000fc80000004015 */
[C---:B------:R-:W-:Y:S01]  /*3130*/  FADD R24, R22.reuse, -12583039 ;  /* 0xcb40007f16187421 */ /* 0x040fe20000000000 */
[----:B------:R-:W-:-:S03]  /*3140*/  SHF.L.U32 R22, R22, 0x17, RZ ;  /* 0x0000001716167819 */ /* 0x000fc600000006ff */
[----:B------:R-:W-:-:S04]  /*3150*/  FFMA R24, R25, 1.4426950216293334961, -R24 ;  /* 0x3fb8aa3b19187823 */ /* 0x000fc80000000818 */
[----:B------:R-:W-:Y:S02]  /*3160*/  FFMA R24, R25, 1.925963033500011079e-08, R24 ;  /* 0x32a5706019187823 */ /* 0x000fe40000000018 */
[----:B------:R-:W2:Y:S02]  /*3170*/  LDG.E.CONSTANT R25, desc[UR10][R8.64+0xc] ;  /* 0x00000c0a08197981 */ /* 0x000ea4000c1e9900 */
[----:B------:R-:W1:Y:S02]  /*3180*/  MUFU.EX2 R27, R24 ;  /* 0x00000018001b7308 */ /* 0x000e640000000800 */
[----:B-1----:R-:W-:-:S04]  /*3190*/  FMUL R22, R22, R27 ;  /* 0x0000001b16167220 */ /* 0x002fc80000400000 */
[----:B0-----:R-:W-:Y:S02]  /*31a0*/  FFMA R4, R22, R4, R23 ;  /* 0x0000000416047223 */ /* 0x001fe40000000017 */
[----:B------:R-:W3:Y:S04]  /*31b0*/  LDG.E.CONSTANT R23, desc[UR10][R8.64+0x14] ;  /* 0x0000140a08177981 */ /* 0x000ee8000c1e9900 */
[----:B------:R-:W3:Y:S01]  /*31c0*/  LDG.E.CONSTANT R22, desc[UR10][R8.64+0x10] ;  /* 0x0000100a08167981 */ /* 0x000ee2000c1e9900 */
[----:B----4-:R-:W-:Y:S01]  /*31d0*/  FADD R26, -R15, R26 ;  /* 0x0000001a0f1a7221 */ /* 0x010fe20000000100 */
[----:B--2---:R-:W-:-:S04]  /*31e0*/  FADD R25, -R16, R25 ;  /* 0x0000001910197221 */ /* 0x004fc80000000100 */
[----:B------:R-:W-:-:S04]  /*31f0*/  FMUL R25, R25, R25 ;  /* 0x0000001919197220 */ /* 0x000fc80000400000 */
[----:B------:R-:W-:-:S04]  /*3200*/  FFMA R25, R26, R26, R25 ;  /* 0x0000001a1a197223 */ /* 0x000fc80000000019 */
[----:B------:R-:W-:Y:S01]  /*3210*/  FMUL R25, R25, UR15 ;  /* 0x0000000f19197c20 */ /* 0x000fe20008400000 */
[----:B---3--:R-:W-:Y:S01]  /*3220*/  FADD R23, -R16, R23 ;  /* 0x0000001710177221 */ /* 0x008fe20000000100 */
[----:B------:R-:W-:-:S03]  /*3230*/  FADD R22, -R15, R22 ;  /* 0x000000160f167221 */ /* 0x000fc60000000100 */
[----:B------:R-:W-:-:S04]  /*3240*/  FMUL R23, R23, R23 ;  /* 0x0000001717177220 */ /* 0x000fc80000400000 */
[----:B------:R-:W-:Y:S01]  /*3250*/  FFMA R23, R22, R22, R23 ;  /* 0x0000001616177223 */ /* 0x000fe20000000017 */
[----:B------:R-:W-:-:S03]  /*3260*/  FFMA.SAT R22, R25, R20, 0.5 ;  /* 0x3f00000019167423 */ /* 0x000fc60000002014 */
[----:B------:R-:W-:Y:S01]  /*3270*/  FMUL R27, R23, UR15 ;  /* 0x0000000f171b7c20 */ /* 0x000fe20008400000 */
[----:B------:R-:W-:-:S03]  /*3280*/  FFMA.RM R22, R22, R21, 12582913 ;  /* 0x4b40000116167423 */ /* 0x000fc60000004015 */
[----:B------:R-:W-:Y:S01]  /*3290*/  FFMA.SAT R26, R27, R20, 0.5 ;  /* 0x3f0000001b1a7423 */ /* 0x000fe20000002014 */
[----:B------:R-:W-:-:S03]  /*32a0*/  FADD R24, R22, -12583039 ;  /* 0xcb40007f16187421 */ /* 0x000fc60000000000 */
[----:B------:R-:W-:Y:S01]  /*32b0*/  FFMA.RM R23, R26, R21, 12582913 ;  /* 0x4b4000011a177423 */ /* 0x000fe20000004015 */
[----:B------:R-:W-:-:S04]  /*32c0*/  FFMA R24, R25, 1.4426950216293334961, -R24 ;  /* 0x3fb8aa3b19187823 */ /* 0x000fc80000000818 */
[----:B------:R-:W-:Y:S01]  /*32d0*/  FFMA R25, R25, 1.925963033500011079e-08, R24 ;  /* 0x32a5706019197823 */ /* 0x000fe20000000018 */
[----:B------:R-:W-:-:S04]  /*32e0*/  FADD R24, R23, -12583039 ;  /* 0xcb40007f17187421 */ /* 0x000fc80000000000 */
[----:B------:R-:W-:-:S04]  /*32f0*/  FFMA R24, R27, 1.4426950216293334961, -R24 ;  /* 0x3fb8aa3b1b187823 */ /* 0x000fc80000000818 */
[----:B------:R-:W-:Y:S02]  /*3300*/  FFMA R27, R27, 1.925963033500011079e-08, R24 ;  /* 0x32a570601b1b7823 */ /* 0x000fe40000000018 */
[----:B------:R0:W2:Y:S01]  /*3310*/  LDG.E.CONSTANT R24, desc[UR10][R8.64+0x18] ;  /* 0x0000180a08187981 */ /* 0x0000a2000c1e9900 */
[----:B------:R-:W-:-:S04]  /*3320*/  FADD R29, -R16, R29 ;  /* 0x0000001d101d7221 */ /* 0x000fc80000000100 */
[----:B------:R-:W-:Y:S01]  /*3330*/  FMUL R29, R29, R29 ;  /* 0x0000001d1d1d7220 */ /* 0x000fe20000400000 */
[----:B------:R-:W1:Y:S01]  /*3340*/  MUFU.EX2 R25, R25 ;  /* 0x0000001900197308 */ /* 0x000e620000000800 */
[----:B------:R-:W-:-:S07]  /*3350*/  IADD3 R19, PT, PT, R19, 0x4, RZ ;  /* 0x0000000413137810 */ /* 0x000fce0007ffe0ff */
[----:B------:R-:W3:Y:S01]  /*3360*/  MUFU.EX2 R27, R27 ;  /* 0x0000001b001b7308 */ /* 0x000ee20000000800 */
[----:B------:R-:W-:Y:S02]  /*3370*/  SHF.L.U32 R22, R22, 0x17, RZ ;  /* 0x0000001716167819 */ /* 0x000fe400000006ff */
[----:B------:R-:W-:Y:S02]  /*3380*/  ISETP.NE.AND P0, PT, R19, UR4, PT ;  /* 0x0000000413007c0c */ /* 0x000fe4000bf05270 */
[----:B0-----:R-:W-:Y:S01]  /*3390*/  SHF.L.U32 R8, R23, 0x17, RZ ;  /* 0x0000001717087819 */ /* 0x001fe200000006ff */
[----:B-1----:R-:W-:-:S04]  /*33a0*/  FMUL R9, R22, R25 ;  /* 0x0000001916097220 */ /* 0x002fc80000400000 */
[----:B------:R-:W-:Y:S01]  /*33b0*/  FFMA R5, R9, R5, R4 ;  /* 0x0000000509057223 */ /* 0x000fe20000000004 */
[----:B---3--:R-:W-:-:S04]  /*33c0*/  FMUL R8, R8, R27 ;  /* 0x0000001b08087220 */ /* 0x008fc80000400000 */
[----:B------:R-:W-:Y:S01]  /*33d0*/  FFMA R6, R8, R6, R5 ;  /* 0x0000000608067223 */ /* 0x000fe20000000005 */
[----:B--2---:R-:W-:-:S04]  /*33e0*/  FADD R24, -R15, R24 ;  /* 0x000000180f187221 */ /* 0x004fc80000000100 */
[----:B------:R-:W-:-:S04]  /*33f0*/  FFMA R29, R24, R24, R29 ;  /* 0x00000018181d7223 */ /* 0x000fc8000000001d */
[----:B------:R-:W-:-:S04]  /*3400*/  FMUL R29, R29, UR15 ;  /* 0x0000000f1d1d7c20 */ /* 0x000fc80008400000 */
[----:B------:R-:W-:-:S04]  /*3410*/  FFMA.SAT R20, R29, R20, 0.5 ;  /* 0x3f0000001d147423 */ /* 0x000fc80000002014 */
[----:B------:R-:W-:-:S04]  /*3420*/  FFMA.RM R21, R20, R21, 12582913 ;  /* 0x4b40000114157423 */ /* 0x000fc80000004015 */
[----:B------:R-:W-:-:S04]  /*3430*/  FADD R20, R21, -12583039 ;  /* 0xcb40007f15147421 */ /* 0x000fc80000000000 */
[----:B------:R-:W-:-:S04]  /*3440*/  FFMA R20, R29, 1.4426950216293334961, -R20 ;  /* 0x3fb8aa3b1d147823 */ /* 0x000fc80000000814 */
[----:B------:R-:W-:-:S06]  /*3450*/  FFMA R20, R29, 1.925963033500011079e-08, R20 ;  /* 0x32a570601d147823 */ /* 0x000fcc0000000014 */
[----:B------:R-:W0:Y:S01]  /*3460*/  MUFU.EX2 R20, R20 ;  /* 0x0000001400147308 */ /* 0x000e220000000800 */
[----:B------:R-:W-:-:S04]  /*3470*/  IMAD.SHL.U32 R21, R21, 0x800000, RZ ;  /* 0x0080000015157824 */ /* 0x000fc800078e00ff */
[----:B0-----:R-:W-:-:S04]  /*3480*/  FMUL R21, R21, R20 ;  /* 0x0000001415157220 */ /* 0x001fc80000400000 */
[----:B------:R-:W-:Y:S01]  /*3490*/  FFMA R23, R21, R7, R6 ;  /* 0x0000000715177223 */ /* 0x000fe20000000006 */
[----:B------:R-:W-:Y:S06]  /*34a0*/  @P0 BRA `(.L_x_144) ;  /* 0xfffffff800d40947 */ /* 0x000fec000383ffff */
[----:B------:R-:W-:-:S07]  /*34b0*/  MOV R6, UR4 ;  /* 0x0000000400067c02 */ /* 0x000fce0008000f00 */
.L_x_143:
[----:B------:R-:W0:Y:S02]  /*34c0*/  LDCU UR6, c[0x0][0x384] ;  /* 0x00007080ff0677ac */ /* 0x000e240008000800 */
[----:B0-----:R-:W-:-:S04]  /*34d0*/  ULOP3.LUT UR6, UR6, 0x3, URZ, 0xc0, !UPT ;  /* 0x0000000306067892 */ /* 0x001fc8000f8ec0ff */
[----:B------:R-:W-:-:S09]  /*34e0*/  UISETP.NE.AND UP0, UPT, UR6, URZ, UPT ;  /* 0x000000ff0600728c */ /* 0x000fd2000bf05270 */
[----:B------:R-:W-:Y:S05]  /*34f0*/  BRA.U !UP0, `(.L_x_145) ;  /* 0x0000000508247547 */ /* 0x000fea000b800000 */
[----:B------:R-:W-:Y:S01]  /*3500*/  UISETP.NE.AND UP0, UPT, UR6, 0x1, UPT ;  /* 0x000000010600788c */ /* 0x000fe2000bf05270 */
[----:B------:R-:W-:-:S08]  /*3510*/  LOP3.LUT P0, RZ, R17, 0x1, RZ, 0xc0, !PT ;  /* 0x0000000111ff7812 */ /* 0x000fd0000780c0ff */
[----:B------:R-:W-:Y:S05]  /*3520*/  BRA.U !UP0, `(.L_x_146) ;  /* 0x0000000108ac7547 */ /* 0x000fea000b800000 */
[----:B------:R-:W0:Y:S01]  /*3530*/  LDC.64 R4, c[0x0][0x390] ;  /* 0x0000e400ff047b82 */ /* 0x000e220000000a00 */
[----:B------:R-:W-:-:S04]  /*3540*/  IADD3 R7, PT, PT, R6, UR7, RZ ;  /* 0x0000000706077c10 */ /* 0x000fc8000fffe0ff */
[----:B------:R-:W-:-:S05]  /*3550*/  SHF.L.U32 R7, R7, 0x1, RZ ;  /* 0x0000000107077819 */ /* 0x000fca00000006ff */
[----:B0-----:R-:W-:-:S05]  /*3560*/  IMAD.WIDE R4, R7, 0x4, R4 ;  /* 0x0000000407047825 */ /* 0x001fca00078e0204 */
[----:B------:R-:W2:Y:S04]  /*3570*/  LDG.E.CONSTANT R7, desc[UR10][R4.64+0x4] ;  /* 0x0000040a04077981 */ /* 0x000ea8000c1e9900 */
[----:B------:R-:W3:Y:S04]  /*3580*/  LDG.E.CONSTANT R9, desc[UR10][R4.64+0xc] ;  /* 0x00000c0a04097981 */ /* 0x000ee8000c1e9900 */
[----:B------:R-:W4:Y:S04]  /*3590*/  LDG.E.CONSTANT R8, desc[UR10][R4.64] ;  /* 0x0000000a04087981 */ /* 0x000f28000c1e9900 */
[----:B------:R0:W4:Y:S01]  /*35a0*/  LDG.E.CONSTANT R18, desc[UR10][R4.64+0x8] ;  /* 0x0000080a04127981 */ /* 0x000122000c1e9900 */
[----:B------:R-:W-:-:S04]  /*35b0*/  IADD3 R20, PT, PT, R14, 0x6000, RZ ;  /* 0x000060000e147810 */ /* 0x000fc80007ffe0ff */
[----:B------:R-:W-:Y:S01]  /*35c0*/  LEA R17, R13, R20, 0x18 ;  /* 0x000000140d117211 */ /* 0x000fe200078ec0ff */
[----:B------:R-:W-:-:S03]  /*35d0*/  IMAD.MOV.U32 R20, RZ, RZ, 0x3bbb989d ;  /* 0x3bbb989dff147424 */ /* 0x000fc600078e00ff */
[----:B0-----:R-:W-:Y:S02]  /*35e0*/  LEA R4, R6, R17, 0x2 ;  /* 0x0000001106047211 */ /* 0x001fe400078e10ff */
[----:B------:R-:W-:-:S04]  /*35f0*/  MOV R19, 0x437c0000 ;  /* 0x437c000000137802 */ /* 0x000fc80000000f00 */
[----:B------:R-:W0:Y:S01]  /*3600*/  LDS.64 R4, [R4] ;  /* 0x0000000004047984 */ /* 0x000e220000000a00 */
[----:B------:R-:W-:Y:S02]  /*3610*/  VIADD R6, R6, 0x2 ;  /* 0x0000000206067836 */ /* 0x000fe40000000000 */
[C---:B--2--5:R-:W-:Y:S01]  /*3620*/  FADD R7, -R16.reuse, R7 ;  /* 0x0000000710077221 */ /* 0x064fe20000000100 */
[----:B---3--:R-:W-:-:S03]  /*3630*/  FADD R9, -R16, R9 ;  /* 0x0000000910097221 */ /* 0x008fc60000000100 */
[----:B------:R-:W-:Y:S01]  /*3640*/  FMUL R7, R7, R7 ;  /* 0x0000000707077220 */ /* 0x000fe20000400000 */
[----:B----4-:R-:W-:Y:S01]  /*3650*/  FADD R8, -R15, R8 ;  /* 0x000000080f087221 */ /* 0x010fe20000000100 */
[----:B------:R-:W-:Y:S01]  /*3660*/  FMUL R9, R9, R9 ;  /* 0x0000000909097220 */ /* 0x000fe20000400000 */
[----:B------:R-:W-:Y:S02]  /*3670*/  FADD R18, -R15, R18 ;  /* 0x000000120f127221 */ /* 0x000fe40000000100 */
[----:B------:R-:W-:Y:S02]  /*3680*/  FFMA R7, R8, R8, R7 ;  /* 0x0000000808077223 */ /* 0x000fe40000000007 */
[----:B------:R-:W-:Y:S02]  /*3690*/  FFMA R9, R18, R18, R9 ;  /* 0x0000001212097223 */ /* 0x000fe40000000009 */
[----:B------:R-:W-:Y:S02]  /*36a0*/  FMUL R7, R7, UR15 ;  /* 0x0000000f07077c20 */ /* 0x000fe40008400000 */
[----:B------:R-:W-:-:S02]  /*36b0*/  FMUL R9, R9, UR15 ;  /* 0x0000000f09097c20 */ /* 0x000fc40008400000 */
[-C--:B------:R-:W-:Y:S02]  /*36c0*/  FFMA.SAT R8, R7, R20.reuse, 0.5 ;  /* 0x3f00000007087423 */ /* 0x080fe40000002014 */
[----:B------:R-:W-:Y:S02]  /*36d0*/  FFMA.SAT R17, R9, R20, 0.5 ;  /* 0x3f00000009117423 */ /* 0x000fe40000002014 */
[-C--:B------:R-:W-:Y:S02]  /*36e0*/  FFMA.RM R8, R8, R19.reuse, 12582913 ;  /* 0x4b40000108087423 */ /* 0x080fe40000004013 */
[----:B------:R-:W-:Y:S02]  /*36f0*/  FFMA.RM R17, R17, R19, 12582913 ;  /* 0x4b40000111117423 */ /* 0x000fe40000004013 */
[----:B------:R-:W-:Y:S02]  /*3700*/  FADD R18, R8, -12583039 ;  /* 0xcb40007f08127421 */ /* 0x000fe40000000000 */
[----:B------:R-:W-:-:S02]  /*3710*/  FADD R20, R17, -12583039 ;  /* 0xcb40007f11147421 */ /* 0x000fc40000000000 */
[----:B------:R-:W-:Y:S02]  /*3720*/  FFMA R18, R7, 1.4426950216293334961, -R18 ;  /* 0x3fb8aa3b07127823 */ /* 0x000fe40000000812 */
[----:B------:R-:W-:Y:S02]  /*3730*/  FFMA R20, R9, 1.4426950216293334961, -R20 ;  /* 0x3fb8aa3b09147823 */ /* 0x000fe40000000814 */
[----:B------:R-:W-:Y:S02]  /*3740*/  FFMA R18, R7, 1.925963033500011079e-08, R18 ;  /* 0x32a5706007127823 */ /* 0x000fe40000000012 */
[----:B------:R-:W-:Y:S02]  /*3750*/  FFMA R20, R9, 1.925963033500011079e-08, R20 ;  /* 0x32a5706009147823 */ /* 0x000fe40000000014 */
[----:B------:R-:W1:Y:S08]  /*3760*/  MUFU.EX2 R7, R18 ;  /* 0x0000001200077308 */ /* 0x000e700000000800 */
[----:B------:R-:W2:Y:S01]  /*3770*/  MUFU.EX2 R20, R20 ;  /* 0x0000001400147308 */ /* 0x000ea20000000800 */
[----:B------:R-:W-:-:S02]  /*3780*/  SHF.L.U32 R8, R8, 0x17, RZ ;  /* 0x0000001708087819 */ /* 0x000fc400000006ff */
[----:B------:R-:W-:-:S03]  /*3790*/  SHF.L.U32 R17, R17, 0x17, RZ ;  /* 0x0000001711117819 */ /* 0x000fc600000006ff */
[----:B-1----:R-:W-:-:S04]  /*37a0*/  FMUL R8, R8, R7 ;  /* 0x0000000708087220 */ /* 0x002fc80000400000 */
[----:B0-----:R-:W-:Y:S01]  /*37b0*/  FFMA R4, R8, R4, R23 ;  /* 0x0000000408047223 */ /* 0x001fe20000000017 */
[----:B--2---:R-:W-:-:S04]  /*37c0*/  FMUL R17, R17, R20 ;  /* 0x0000001411117220 */ /* 0x004fc80000400000 */
[----:B------:R-:W-:-:S07]  /*37d0*/  FFMA R23, R17, R5, R4 ;  /* 0x0000000511177223 */ /* 0x000fce0000000004 */
.L_x_146:
[----:B------:R-:W-:Y:S05]  /*37e0*/  @!P0 BRA `(.L_x_145) ;  /* 0x0000000000688947 */ /* 0x000fea0003800000 */
[----:B------:R-:W0:Y:S01]  /*37f0*/  LDC.64 R4, c[0x0][0x390] ;  /* 0x0000e400ff047b82 */ /* 0x000e220000000a00 */
[----:B------:R-:W-:-:S04]  /*3800*/  IADD3 R7, PT, PT, R6, UR7, RZ ;  /* 0x0000000706077c10 */ /* 0x000fc8000fffe0ff */
[----:B------:R-:W-:-:S05]  /*3810*/  SHF.L.U32 R7, R7, 0x1, RZ ;  /* 0x0000000107077819 */ /* 0x000fca00000006ff */
[----:B0-----:R-:W-:-:S05]  /*3820*/  IMAD.WIDE R4, R7, 0x4, R4 ;  /* 0x0000000407047825 */ /* 0x001fca00078e0204 */
[----:B------:R-:W2:Y:S04]  /*3830*/  LDG.E.CONSTANT R7, desc[UR10][R4.64+0x4] ;  /* 0x0000040a04077981 */ /* 0x000ea8000c1e9900 */
[----:B------:R-:W3:Y:S01]  /*3840*/  LDG.E.CONSTANT R8, desc[UR10][R4.64] ;  /* 0x0000000a04087981 */ /* 0x000ee2000c1e9900 */
[----:B--2--5:R-:W-:Y:S01]  /*3850*/  FADD R7, -R16, R7 ;  /* 0x0000000710077221 */ /* 0x024fe20000000100 */
[----:B------:R-:W-:Y:S01]  /*3860*/  IADD3 R16, PT, PT, R14, 0x6000, RZ ;  /* 0x000060000e107810 */ /* 0x000fe20007ffe0ff */
[----:B---3--:R-:W-:Y:S02]  /*3870*/  FADD R8, -R15, R8 ;  /* 0x000000080f087221 */ /* 0x008fe40000000100 */
[----:B------:R-:W-:Y:S01]  /*3880*/  FMUL R7, R7, R7 ;  /* 0x0000000707077220 */ /* 0x000fe20000400000 */
[----:B------:R-:W-:Y:S01]  /*3890*/  LEA R9, R13, R16, 0x18 ;  /* 0x000000100d097211 */ /* 0x000fe200078ec0ff */
[----:B------:R-:W-:-:S02]  /*38a0*/  HFMA2 R16, -RZ, RZ, 0.96630859375, -0.0022525787353515625 ;  /* 0x3bbb989dff107431 */ /* 0x000fc400000001ff */
[----:B------:R-:W-:Y:S02]  /*38b0*/  FFMA R7, R8, R8, R7 ;  /* 0x0000000808077223 */ /* 0x000fe40000000007 */
[----:B------:R-:W-:Y:S01]  /*38c0*/  IMAD R8, R6, 0x4, R9 ;  /* 0x0000000406087824 */ /* 0x000fe200078e0209 */
[----:B------:R-:W-:Y:S01]  /*38d0*/  MOV R9, 0x437c0000 ;  /* 0x437c000000097802 */ /* 0x000fe20000000f00 */
[----:B------:R-:W-:-:S04]  /*38e0*/  FMUL R7, R7, UR15 ;  /* 0x0000000f07077c20 */ /* 0x000fc80008400000 */
[----:B------:R-:W-:Y:S01]  /*38f0*/  FFMA.SAT R4, R7, R16, 0.5 ;  /* 0x3f00000007047423 */ /* 0x000fe20000002010 */
[----:B------:R-:W0:Y:S03]  /*3900*/  LDS R8, [R8] ;  /* 0x0000000008087984 */ /* 0x000e260000000800 */
[----:B------:R-:W-:-:S04]  /*3910*/  FFMA.RM R4, R4, R9, 12582913 ;  /* 0x4b40000104047423 */ /* 0x000fc80000004009 */
[C---:B------:R-:W-:Y:S01]  /*3920*/  FADD R6, R4.reuse, -12583039 ;  /* 0xcb40007f04067421 */ /* 0x040fe20000000000 */
[----:B------:R-:W-:-:S03]  /*3930*/  SHF.L.U32 R4, R4, 0x17, RZ ;  /* 0x0000001704047819 */ /* 0x000fc600000006ff */
[----:B------:R-:W-:-:S04]  /*3940*/  FFMA R6, R7, 1.4426950216293334961, -R6 ;  /* 0x3fb8aa3b07067823 */ /* 0x000fc80000000806 */
[----:B------:R-:W-:-:S04]  /*3950*/  FFMA R6, R7, 1.925963033500011079e-08, R6 ;  /* 0x32a5706007067823 */ /* 0x000fc80000000006 */
[----:B------:R-:W1:Y:S02]  /*3960*/  MUFU.EX2 R5, R6 ;  /* 0x0000000600057308 */ /* 0x000e640000000800 */
[----:B-1----:R-:W-:-:S04]  /*3970*/  FMUL R4, R4, R5 ;  /* 0x0000000504047220 */ /* 0x002fc80000400000 */
[----:B0-----:R-:W-:-:S07]  /*3980*/  FFMA R23, R4, R8, R23 ;  /* 0x0000000804177223 */ /* 0x001fce0000000017 */
.L_x_145:
[----:B------:R-:W-:Y:S01]  /*3990*/  IADD3 R14, PT, PT, R14, 0x4000, RZ ;  /* 0x000040000e0e7810 */ /* 0x000fe20007ffe0ff */
[----:B------:R-:W-:Y:S03]  /*39a0*/  BSSY.RECONVERGENT B1, `(.L_x_147) ;  /* 0x0000012000017945 */ /* 0x000fe60003800200 */
[----:B------:R-:W-:-:S04]  /*39b0*/  LEA R9, R13, R14, 0x18 ;  /* 0x0000000e0d097211 */ /* 0x000fc800078ec0ff */
[----:B------:R-:W-:-:S05]  /*39c0*/  LEA R9, R12, R9, 0x2 ;  /* 0x000000090c097211 */ /* 0x000fca00078e10ff */
[----:B------:R-:W0:Y:S02]  /*39d0*/  LDS R4, [R9] ;  /* 0x0000000009047984 */ /* 0x000e240000000800 */
[----:B0-----:R-:W-:-:S04]  /*39e0*/  FMUL R23, R4, R23 ;  /* 0x0000001704177220 */ /* 0x001fc80000400000 */
[----:B------:R-:W-:-:S04]  /*39f0*/  FADD R13, R23, 9.9999997171806853657e-10 ;  /* 0x3089705f170d7421 */ /* 0x000fc80000000000 */
        /* <DEDUP_REMOVED lines=12> */
.L_x_148:
[----:B------:R-:W-:Y:S05]  /*3ac0*/  BSYNC.RECONVERGENT B1 ;  /* 0x0000000000017941 */ /* 0x000fea0003800200 */
.L_x_147:
[----:B------:R-:W0:Y:S01]  /*3ad0*/  S2UR UR8, SR_CgaCtaId ;  /* 0x00000000000879c3 */ /* 0x000e220000008800 */
[----:B------:R-:W-:Y:S01]  /*3ae0*/  UMOV UR6, 0x400 ;  /* 0x0000040000067882 */ /* 0x000fe20000000000 */
[----:B------:R-:W-:Y:S01]  /*3af0*/  FMNMX R7, R7, 1, PT ;  /* 0x3f80000007077809 */ /* 0x000fe20003800000 */
[C---:B------:R-:W-:Y:S01]  /*3b00*/  FADD R23, R4.reuse, -R23 ;  /* 0x8000001704177221 */ /* 0x040fe20000000000 */
[----:B------:R-:W-:Y:S02]  /*3b10*/  MOV R5, UR6 ;  /* 0x0000000600057c02 */ /* 0x000fe40008000f00 */
[----:B------:R-:W-:Y:S01]  /*3b20*/  IADD3 R11, PT, PT, R11, UR12, RZ ;  /* 0x0000000c0b0b7c10 */ /* 0x000fe2000fffe0ff */
[----:B------:R-:W-:Y:S01]  /*3b30*/  FMUL R7, R4, R7 ;  /* 0x0000000704077220 */ /* 0x000fe20000400000 */
[----:B------:R-:W-:Y:S02]  /*3b40*/  IADD3 R13, PT, PT, R5, 0x5000, RZ ;  /* 0x00005000050d7810 */ /* 0x000fe40007ffe0ff */
[----:B------:R-:W-:-:S02]  /*3b50*/  FMNMX R4, RZ, R23, !PT ;  /* 0x00000017ff047209 */ /* 0x000fc40007800000 */
[----:B------:R-:W-:Y:S02]  /*3b60*/  ISETP.GE.AND P0, PT, R11, R10, PT ;  /* 0x0000000a0b00720c */ /* 0x000fe40003f06270 */
[----:B0-----:R-:W-:-:S04]  /*3b70*/  MOV R6, UR8 ;  /* 0x0000000800067c02 */ /* 0x001fc80008000f00 */
[----:B------:R-:W-:-:S05]  /*3b80*/  LEA R13, R6, R13, 0x18 ;  /* 0x0000000d060d7211 */ /* 0x000fca00078ec0ff */
[----:B------:R-:W-:-:S05]  /*3b90*/  IMAD R12, R12, 0x4, R13 ;  /* 0x000000040c0c7824 */ /* 0x000fca00078e020d */
[----:B------:R1:W-:Y:S04]  /*3ba0*/  STS [R12], R7 ;  /* 0x000000070c007388 */ /* 0x0003e80000000800 */
[----:B------:R1:W-:Y:S01]  /*3bb0*/  STS [R9], R4 ;  /* 0x0000000409007388 */ /* 0x0003e20000000800 */
[----:B------:R-:W-:Y:S05]  /*3bc0*/  @!P0 BRA `(.L_x_149) ;  /* 0xfffffff000b48947 */ /* 0x000fea000383ffff */
.L_x_138:
[----:B------:R-:W-:Y:S05]  /*3bd0*/  BSYNC.RECONVERGENT B0 ;  /* 0x0000000000007941 */ /* 0x000fea0003800200 */
.L_x_137:
[----:B------:R-:W2:Y:S01]  /*3be0*/  LDCU UR8, c[0x0][0x384] ;  /* 0x00007080ff0877ac */ /* 0x000ea20008000800 */
[----:B------:R-:W-:Y:S01]  /*3bf0*/  BSSY.RECONVERGENT B0, `(.L_x_150) ;  /* 0x000011b000007945 */ /* 0x000fe20003800200 */
[----:B------:R-:W3:Y:S01]  /*3c00*/  LDCU UR9, c[0x0][0x384] ;  /* 0x00007080ff0977ac */ /* 0x000ee20008000800 */
[----:B------:R-:W-:Y:S01]  /*3c10*/  BAR.SYNC.DEFER_BLOCKING 0x0 ;  /* 0x0000000000007b1d */ /* 0x000fe20000010000 */
[----:B--2---:R-:W-:-:S13]  /*3c20*/  ISETP.GE.AND P0, PT, R3, UR8, PT ;  /* 0x0000000803007c0c */ /* 0x004fda000bf06270 */
[----:B---3--:R-:W-:Y:S05]  /*3c30*/  @P0 BRA `(.L_x_151) ;  /* 0x0000001000580947 */ /* 0x008fea0003800000 */
[----:B------:R-:W-:-:S09]  /*3c40*/  UISETP.GT.AND UP0, UPT, UR14, URZ, UPT ;  /* 0x000000ff0e00728c */ /* 0x000fd2000bf04270 */
[----:B------:R-:W-:Y:S05]  /*3c50*/  BRA.U UP0, `(.L_x_152) ;  /* 0x0000000100307547 */ /* 0x000fea000b800000 */
[----:B------:R-:W-:Y:S01]  /*3c60*/  BSSY.RECONVERGENT B1, `(.L_x_153) ;  /* 0x000000a000017945 */ /* 0x000fe20003800200 */
[----:B01----:R-:W-:Y:S02]  /*3c70*/  LEA R7, R6, R5, 0x18 ;  /* 0x0000000506077211 */ /* 0x003fe400078ec0ff */
[----:B------:R-:W-:-:S07]  /*3c80*/  MOV R4, R3 ;  /* 0x0000000300047202 */ /* 0x000fce0000000f00 */
.L_x_154:
[C---:B0-----:R-:W-:Y:S02]  /*3c90*/  LEA R5, R4.reuse, R7, 0x2 ;  /* 0x0000000704057211 */ /* 0x041fe400078e10ff */
[----:B------:R-:W-:-:S03]  /*3ca0*/  IADD3 R4, PT, PT, R4, UR12, RZ ;  /* 0x0000000c04047c10 */ /* 0x000fc6000fffe0ff */
[----:B------:R-:W0:Y:S01]  /*3cb0*/  LDS R6, [R5] ;  /* 0x0000000005067984 */ /* 0x000e220000000800 */
[----:B------:R-:W-:Y:S02]  /*3cc0*/  ISETP.GE.AND P0, PT, R4, UR8, PT ;  /* 0x0000000804007c0c */ /* 0x000fe4000bf06270 */
[----:B0-----:R-:W-:-:S05]  /*3cd0*/  FMNMX R6, RZ, R6, !PT ;  /* 0x00000006ff067209 */ /* 0x001fca0007800000 */
[----:B------:R0:W-:Y:S06]  /*3ce0*/  STS [R5], R6 ;  /* 0x0000000605007388 */ /* 0x0001ec0000000800 */
[----:B------:R-:W-:Y:S05]  /*3cf0*/  @!P0 BRA `(.L_x_154) ;  /* 0xfffffffc00e48947 */ /* 0x000fea000383ffff */
[----:B------:R-:W-:Y:S05]  /*3d00*/  BSYNC.RECONVERGENT B1 ;  /* 0x0000000000017941 */ /* 0x000fea0003800200 */
.L_x_153:
[----:B------:R-:W-:Y:S05]  /*3d10*/  BRA `(.L_x_151) ;  /* 0x0000001000207947 */ /* 0x000fea0003800000 */
.L_x_152:
[----:B01----:R-:W-:-:S07]  /*3d20*/  IMAD.MOV.U32 R4, RZ, RZ, R3 ;  /* 0x000000ffff047224 */ /* 0x003fce00078e0003 */
.L_x_159:
[----:B---3--:R-:W0:Y:S01]  /*3d30*/  LDC.64 R8, c[0x0][0x390] ;  /* 0x0000e400ff087b82 */ /* 0x008e220000000a00 */
[----:B----4-:R-:W-:-:S04]  /*3d40*/  IADD3 R5, PT, PT, R4, UR7, RZ ;  /* 0x0000000704057c10 */ /* 0x010fc8000fffe0ff */
[----:B------:R-:W-:Y:S01]  /*3d50*/  SHF.L.U32 R5, R5, 0x1, RZ ;  /* 0x0000000105057819 */ /* 0x000fe200000006ff */
[----:B-1----:R-:W1:Y:S01]  /*3d60*/  S2R R7, SR_CgaCtaId ;  /* 0x0000000000077919 */ /* 0x002e620000008800 */
[----:B------:R-:W-:Y:S01]  /*3d70*/  MOV R12, 0x400 ;  /* 0x00000400000c7802 */ /* 0x000fe20000000f00 */
[----:B--2---:R-:W2:Y:S02]  /*3d80*/  LDC R21, c[0x0][0x388] ;  /* 0x0000e200ff157b82 */ /* 0x004ea40000000800 */
[----:B0-----:R-:W-:-:S05]  /*3d90*/  IMAD.WIDE R8, R5, 0x4, R8 ;  /* 0x0000000405087825 */ /* 0x001fca00078e0208 */
[----:B-----5:R0:W5:Y:S04]  /*3da0*/  LDG.E.CONSTANT R5, desc[UR10][R8.64] ;  /* 0x0000000a08057981 */ /* 0x020168000c1e9900 */
[----:B------:R0:W5:Y:S01]  /*3db0*/  LDG.E.CONSTANT R6, desc[UR10][R8.64+0x4] ;  /* 0x0000040a08067981 */ /* 0x000162000c1e9900 */
[----:B------:R-:W-:Y:S01]  /*3dc0*/  IADD3 R10, PT, PT, R12, 0x6000, RZ ;  /* 0x000060000c0a7810 */ /* 0x000fe20007ffe0ff */
[----:B------:R-:W-:Y:S01]  /*3dd0*/  UISETP.GE.U32.AND UP0, UPT, UR14, 0x4, UPT ;  /* 0x000000040e00788c */ /* 0x000fe2000bf06070 */
[----:B------:R-:W-:Y:S01]  /*3de0*/  CS2R R18, SRZ ;  /* 0x0000000000127805 */ /* 0x000fe2000001ff00 */
[----:B--2---:R-:W-:Y:S01]  /*3df0*/  IMAD R22, R21, UR7, R4 ;  /* 0x0000000715167c24 */ /* 0x004fe2000f8e0204 */
[----:B-1----:R-:W-:-:S04]  /*3e00*/  LEA R13, R7, R10, 0x18 ;  /* 0x0000000a070d7211 */ /* 0x002fc800078ec0ff */
[----:B------:R-:W-:-:S06]  /*3e10*/  LEA R13, R4, R13, 0x2 ;  /* 0x0000000d040d7211 */ /* 0x000fcc00078e10ff */
[----:B------:R-:W1:Y:S01]  /*3e20*/  LDS R13, [R13] ;  /* 0x000000000d0d7984 */ /* 0x000e620000000800 */
[----:B0-----:R-:W-:Y:S05]  /*3e30*/  BRA.U !UP0, `(.L_x_155) ;  /* 0x0000000508f47547 */ /* 0x001fea000b800000 */
[C---:B------:R-:W-:Y:S01]  /*3e40*/  VIADD R8, R12.reuse, 0xa000 ;  /* 0x0000a0000c087836 */ /* 0x040fe20000000000 */
[----:B------:R-:W-:Y:S01]  /*3e50*/  IADD3 R20, PT, PT, R12, 0x5000, RZ ;  /* 0x000050000c147810 */ /* 0x000fe20007ffe0ff */
[----:B------:R-:W-:Y:S01]  /*3e60*/  HFMA2 R18, -RZ, RZ, 0, 0 ;  /* 0x00000000ff127431 */ /* 0x000fe200000001ff */
[----:B------:R-:W-:Y:S02]  /*3e70*/  MOV R24, RZ ;  /* 0x000000ff00187202 */ /* 0x000fe40000000f00 */
[C---:B------:R-:W-:Y:S02]  /*3e80*/  LEA R23, R7.reuse, R8, 0x18 ;  /* 0x0000000807177211 */ /* 0x040fe400078ec0ff */
[----:B------:R-:W-:-:S07]  /*3e90*/  LEA R20, R7, R20, 0x18 ;  /* 0x0000001407147211 */ /* 0x000fce00078ec0ff */
.L_x_156:
[----:B------:R-:W-:Y:S01]  /*3ea0*/  LEA R8, R24, R23, 0x2 ;  /* 0x0000001718087211 */ /* 0x000fe200078e10ff */
[----:B0-----:R-:W0:Y:S05]  /*3eb0*/  LDC.64 R16, c[0x0][0x398] ;  /* 0x0000e600ff107b82 */ /* 0x001e2a0000000a00 */
[----:B------:R-:W2:Y:S02]  /*3ec0*/  LDS.128 R8, [R8] ;  /* 0x0000000008087984 */ /* 0x000ea40000000c00 */
[----:B--2---:R-:W-:-:S04]  /*3ed0*/  IMAD R14, R21, UR5, R8 ;  /* 0x00000005150e7c24 */ /* 0x004fc8000f8e0208 */
[----:B------:R-:W-:-:S04]  /*3ee0*/  IMAD.SHL.U32 R15, R14, 0x2, RZ ;  /* 0x000000020e0f7824 */ /* 0x000fc800078e00ff */
[----:B0-----:R-:W-:-:S05]  /*3ef0*/  IMAD.WIDE R14, R15, 0x4, R16 ;  /* 0x000000040f0e7825 */ /* 0x001fca00078e0210 */
[----:B------:R-:W2:Y:S04]  /*3f00*/  LDG.E.CONSTANT R19, desc[UR10][R14.64+0x4] ;  /* 0x0000040a0e137981 */ /* 0x000ea8000c1e9900 */
[----:B------:R-:W3:Y:S01]  /*3f10*/  LDG.E.CONSTANT R26, desc[UR10][R14.64] ;  /* 0x0000000a0e1a7981 */ /* 0x000ee2000c1e9900 */
[----:B------:R-:W-:Y:S01]  /*3f20*/  MOV R25, 0x437c0000 ;  /* 0x437c000000197802 */ /* 0x000fe20000000f00 */
[----:B------:R-:W-:Y:S02]  /*3f30*/  IMAD R29, R8, UR9, R22 ;  /* 0x00000009081d7c24 */ /* 0x000fe4000f8e0216 */
[----:B--2--5:R-:W-:Y:S01]  /*3f40*/  FADD R19, -R6, R19 ;  /* 0x0000001306137221 */ /* 0x024fe20000000100 */
[----:B---3--:R-:W-:-:S03]  /*3f50*/  FADD R26, -R5, R26 ;  /* 0x0000001a051a7221 */ /* 0x008fc60000000100 */
[----:B------:R-:W-:-:S04]  /*3f60*/  FMUL R19, R19, R19 ;  /* 0x0000001313137220 */ /* 0x000fc80000400000 */
[----:B------:R-:W-:Y:S01]  /*3f70*/  FFMA R19, R26, R26, R19 ;  /* 0x0000001a1a137223 */ /* 0x000fe20000000013 */
[----:B------:R-:W-:-:S03]  /*3f80*/  MOV R26, 0x3bbb989d ;  /* 0x3bbb989d001a7802 */ /* 0x000fc60000000f00 */
[----:B------:R-:W-:-:S04]  /*3f90*/  FMUL R19, R19, UR15 ;  /* 0x0000000f13137c20 */ /* 0x000fc80008400000 */
[----:B------:R-:W-:-:S04]  /*3fa0*/  FFMA.SAT R28, R19, R26, 0.5 ;  /* 0x3f000000131c7423 */ /* 0x000fc8000000201a */
[----:B------:R-:W-:-:S04]  /*3fb0*/  FFMA.RM R28, R28, R25, 12582913 ;  /* 0x4b4000011c1c7423 */ /* 0x000fc80000004019 */
[----:B------:R-:W-:-:S04]  /*3fc0*/  FADD R27, R28, -12583039 ;  /* 0xcb40007f1c1b7421 */ /* 0x000fc80000000000 */
[----:B------:R-:W-:Y:S01]  /*3fd0*/  FFMA R14, R19, 1.4426950216293334961, -R27 ;  /* 0x3fb8aa3b130e7823 */ /* 0x000fe2000000081b */
[----:B------:R-:W-:-:S03]  /*3fe0*/  SHF.L.U32 R27, R28, 0x17, RZ ;  /* 0x000000171c1b7819 */ /* 0x000fc600000006ff */
[----:B------:R-:W-:-:S06]  /*3ff0*/  FFMA R14, R19, 1.925963033500011079e-08, R14 ;  /* 0x32a57060130e7823 */ /* 0x000fcc000000000e */
[----:B------:R-:W0:Y:S02]  /*4000*/  MUFU.EX2 R14, R14 ;  /* 0x0000000e000e7308 */ /* 0x000e240000000800 */
[----:B0-----:R-:W-:Y:S02]  /*4010*/  FMUL R27, R27, R14 ;  /* 0x0000000e1b1b7220 */ /* 0x001fe40000400000 */
[----:B------:R-:W0:Y:S02]  /*4020*/  LDC.64 R14, c[0x0][0x3a0] ;  /* 0x0000e800ff0e7b82 */ /* 0x000e240000000a00 */
[----:B0-----:R-:W-:-:S05]  /*4030*/  IMAD.WIDE R28, R29, 0x4, R14 ;  /* 0x000000041d1c7825 */ /* 0x001fca00078e020e */
[----:B------:R-:W2:Y:S01]  /*4040*/  LDG.E R19, desc[UR10][R28.64] ;  /* 0x0000000a1c137981 */ /* 0x000ea2000c1e1900 */
[----:B------:R-:W-:Y:S01]  /*4050*/  LEA R8, R8, R20, 0x2 ;  /* 0x0000001408087211 */ /* 0x000fe200078e10ff */
[----:B-1----:R-:W-:-:S05]  /*4060*/  FMUL R27, R13, R27 ;  /* 0x0000001b0d1b7220 */ /* 0x002fca0000400000 */
[----:B------:R-:W2:Y:S02]  /*4070*/  LDS R8, [R8] ;  /* 0x0000000008087984 */ /* 0x000ea40000000800 */
[CC--:B--2---:R-:W-:Y:S01]  /*4080*/  FFMA R19, R27.reuse, R8.reuse, R19 ;  /* 0x000000081b137223 */ /* 0x0c4fe20000000013 */
[----:B------:R-:W-:Y:S01]  /*4090*/  FFMA R27, R27, R8, R18 ;  /* 0x000000081b1b7223 */ /* 0x000fe20000000012 */
[----:B------:R-:W-:-:S03]  /*40a0*/  IMAD R18, R21, UR5, R9 ;  /* 0x0000000515127c24 */ /* 0x000fc6000f8e0209 */
[----:B------:R0:W-:Y:S01]  /*40b0*/  STG.E desc[UR10][R28.64], R19 ;  /* 0x000000131c007986 */ /* 0x0001e2000c10190a */
[----:B------:R-:W-:-:S04]  /*40c0*/  IMAD.SHL.U32 R18, R18, 0x2, RZ ;  /* 0x0000000212127824 */ /* 0x000fc800078e00ff */
[----:B0-----:R-:W-:-:S05]  /*40d0*/  IMAD.WIDE R18, R18, 0x4, R16 ;  /* 0x0000000412127825 */ /* 0x001fca00078e0210 */
[----:B------:R-:W2:Y:S04]  /*40e0*/  LDG.E.CONSTANT R8, desc[UR10][R18.64] ;  /* 0x0000000a12087981 */ /* 0x000ea8000c1e9900 */
[----:B------:R0:W3:Y:S02]  /*40f0*/  LDG.E.CONSTANT R18, desc[UR10][R18.64+0x4] ;  /* 0x0000040a12127981 */ /* 0x0000e4000c1e9900 */
[----:B0-----:R-:W-:Y:S02]  /*4100*/  IMAD R19, R9, UR9, R22 ;  /* 0x0000000909137c24 */ /* 0x001fe4000f8e0216 */
[----:B--2---:R-:W-:Y:S01]  /*4110*/  FADD R8, -R5, R8 ;  /* 0x0000000805087221 */ /* 0x004fe20000000100 */
[----:B---3--:R-:W-:Y:S01]  /*4120*/  FADD R28, -R6, R18 ;  /* 0x00000012061c7221 */ /* 0x008fe20000000100 */
[----:B------:R-:W-:-:S04]  /*4130*/  IMAD.WIDE R18, R19, 0x4, R14 ;  /* 0x0000000413127825 */ /* 0x000fc800078e020e */
[----:B------:R-:W-:-:S04]  /*4140*/  FMUL R29, R28, R28 ;  /* 0x0000001c1c1d7220 */ /* 0x000fc80000400000 */
[----:B------:R-:W-:-:S04]  /*4150*/  FFMA R8, R8, R8, R29 ;  /* 0x0000000808087223 */ /* 0x000fc8000000001d */
[----:B------:R-:W-:-:S04]  /*4160*/  FMUL R29, R8, UR15 ;  /* 0x0000000f081d7c20 */ /* 0x000fc80008400000 */
[----:B------:R-:W-:-:S04]  /*4170*/  FFMA.SAT R8, R29, R26, 0.5 ;  /* 0x3f0000001d087423 */ /* 0x000fc8000000201a */
[----:B------:R-:W-:-:S04]  /*4180*/  FFMA.RM R8, R8, R25, 12582913 ;  /* 0x4b40000108087423 */ /* 0x000fc80000004019 */
[----:B------:R-:W-:-:S04]  /*4190*/  FADD R28, R8, -12583039 ;  /* 0xcb40007f081c7421 */ /* 0x000fc80000000000 */
[----:B------:R-:W-:-:S04]  /*41a0*/  FFMA R28, R29, 1.4426950216293334961, -R28 ;  /* 0x3fb8aa3b1d1c7823 */ /* 0x000fc8000000081c */
[----:B------:R-:W-:Y:S01]  /*41b0*/  FFMA R29, R29, 1.925963033500011079e-08, R28 ;  /* 0x32a570601d1d7823 */ /* 0x000fe2000000001c */
[----:B------:R-:W-:Y:S02]  /*41c0*/  SHF.L.U32 R28, R8, 0x17, RZ ;  /* 0x00000017081c7819 */ /* 0x000fe400000006ff */
[----:B------:R-:W2:Y:S01]  /*41d0*/  LDG.E R8, desc[UR10][R18.64] ;  /* 0x0000000a12087981 */ /* 0x000ea2000c1e1900 */
[----:B------:R-:W-:Y:S02]  /*41e0*/  LEA R9, R9, R20, 0x2 ;  /* 0x0000001409097211 */ /* 0x000fe400078e10ff */
[----:B------:R-:W0:Y:S04]  /*41f0*/  MUFU.EX2 R29, R29 ;  /* 0x0000001d001d7308 */ /* 0x000e280000000800 */
[----:B------:R-:W1:Y:S01]  /*4200*/  LDS R9, [R9] ;  /* 0x0000000009097984 */ /* 0x000e620000000800 */
[----:B0-----:R-:W-:-:S04]  /*4210*/  FMUL R28, R28, R29 ;  /* 0x0000001d1c1c7220 */ /* 0x001fc80000400000 */
[----:B------:R-:W-:-:S04]  /*4220*/  FMUL R28, R13, R28 ;  /* 0x0000001c0d1c7220 */ /* 0x000fc80000400000 */
[CC--:B-1----:R-:W-:Y:S01]  /*4230*/  FFMA R27, R28.reuse, R9.reuse, R27 ;  /* 0x000000091c1b7223 */ /* 0x0c2fe2000000001b */
[----:B--2---:R-:W-:Y:S01]  /*4240*/  FFMA R29, R28, R9, R8 ;  /* 0x000000091c1d7223 */ /* 0x004fe20000000008 */
[----:B------:R-:W-:-:S05]  /*4250*/  IMAD R8, R21, UR5, R10 ;  /* 0x0000000515087c24 */ /* 0x000fca000f8e020a */
[----:B------:R-:W-:Y:S01]  /*4260*/  SHF.L.U32 R8, R8, 0x1, RZ ;  /* 0x0000000108087819 */ /* 0x000fe200000006ff */
[----:B------:R0:W-:Y:S04]  /*4270*/  STG.E desc[UR10][R18.64], R29 ;  /* 0x0000001d12007986 */ /* 0x0001e8000c10190a */
[----:B------:R-:W-:-:S05]  /*4280*/  IMAD.WIDE R8, R8, 0x4, R16 ;  /* 0x0000000408087825 */ /* 0x000fca00078e0210 */
[----:B0-----:R-:W2:Y:S04]  /*4290*/  LDG.E.CONSTANT R29, desc[UR10][R8.64+0x4] ;  /* 0x0000040a081d7981 */ /* 0x001ea8000c1e9900 */
[----:B------:R0:W3:Y:S01]  /*42a0*/  LDG.E.CONSTANT R8, desc[UR10][R8.64] ;  /* 0x0000000a08087981 */ /* 0x0000e2000c1e9900 */
[----:B------:R-:W-:-:S05]  /*42b0*/  IMAD R28, R21, UR5, R11 ;  /* 0x00000005151c7c24 */ /* 0x000fca000f8e020b */
[----:B------:R-:W-:-:S05]  /*42c0*/  SHF.L.U32 R28, R28, 0x1, RZ ;  /* 0x000000011c1c7819 */ /* 0x000fca00000006ff */
[----:B------:R-:W-:-:S04]  /*42d0*/  IMAD.WIDE R16, R28, 0x4, R16 ;  /* 0x000000041c107825 */ /* 0x000fc800078e0210 */
[----:B0-----:R-:W-:Y:S01]  /*42e0*/  IMAD R9, R10, UR9, R22 ;  /* 0x000000090a097c24 */ /* 0x001fe2000f8e0216 */
[----:B------:R-:W4:Y:S04]  /*42f0*/  LDG.E.CONSTANT R28, desc[UR10][R16.64+0x4] ;  /* 0x0000040a101c7981 */ /* 0x000f28000c1e9900 */
[----:B------:R-:W4:Y:S01]  /*4300*/  LDG.E.CONSTANT R18, desc[UR10][R16.64] ;  /* 0x0000000a10127981 */ /* 0x000f22000c1e9900 */
[----:B--2---:R-:W-:-:S04]  /*4310*/  FADD R29, -R6, R29 ;  /* 0x0000001d061d7221 */ /* 0x004fc80000000100 */
[----:B------:R-:W-:Y:S01]  /*4320*/  FMUL R29, R29, R29 ;  /* 0x0000001d1d1d7220 */ /* 0x000fe20000400000 */
[----:B---3--:R-:W-:-:S04]  /*4330*/  FADD R19, -R5, R8 ;  /* 0x0000000805137221 */ /* 0x008fc80000000100 */
[----:B------:R-:W-:-:S04]  /*4340*/  FFMA R29, R19, R19, R29 ;  /* 0x00000013131d7223 */ /* 0x000fc8000000001d */
[----:B------:R-:W-:-:S04]  /*4350*/  FMUL R29, R29, UR15 ;  /* 0x0000000f1d1d7c20 */ /* 0x000fc80008400000 */
[----:B------:R-:W-:-:S04]  /*4360*/  FFMA.SAT R8, R29, R26, 0.5 ;  /* 0x3f0000001d087423 */ /* 0x000fc8000000201a */
[----:B------:R-:W-:-:S04]  /*4370*/  FFMA.RM R19, R8, R25, 12582913 ;  /* 0x4b40000108137423 */ /* 0x000fc80000004019 */
[----:B------:R-:W-:-:S04]  /*4380*/  FADD R8, R19, -12583039 ;  /* 0xcb40007f13087421 */ /* 0x000fc80000000000 */
[----:B------:R-:W-:-:S04]  /*4390*/  FFMA R8, R29, 1.4426950216293334961, -R8 ;  /* 0x3fb8aa3b1d087823 */ /* 0x000fc80000000808 */
[----:B------:R-:W-:Y:S01]  /*43a0*/  FFMA R29, R29, 1.925963033500011079e-08, R8 ;  /* 0x32a570601d1d7823 */ /* 0x000fe20000000008 */
[----:B------:R-:W-:-:S05]  /*43b0*/  IMAD.WIDE R8, R9, 0x4, R14 ;  /* 0x0000000409087825 */ /* 0x000fca00078e020e */
[----:B------:R-:W2:Y:S01]  /*43c0*/  LDG.E R16, desc[UR10][R8.64] ;  /* 0x0000000a08107981 */ /* 0x000ea2000c1e1900 */
[----:B------:R-:W-:-:S06]  /*43d0*/  LEA R10, R10, R20, 0x2 ;  /* 0x000000140a0a7211 */ /* 0x000fcc00078e10ff */
[----:B------:R-:W2:Y:S01]  /*43e0*/  LDS R10, [R10] ;  /* 0x000000000a0a7984 */ /* 0x000ea20000000800 */
[----:B------:R-:W0:Y:S01]  /*43f0*/  MUFU.EX2 R29, R29 ;  /* 0x0000001d001d7308 */ /* 0x000e220000000800 */
[----:B------:R-:W-:Y:S02]  /*4400*/  IMAD.SHL.U32 R19, R19, 0x800000, RZ ;  /* 0x0080000013137824 */ /* 0x000fe400078e00ff */
[----:B----4-:R-:W-:Y:S01]  /*4410*/  FADD R28, -R6, R28 ;  /* 0x0000001c061c7221 */ /* 0x010fe20000000100 */
[----:B------:R-:W-:-:S03]  /*4420*/  FADD R18, -R5, R18 ;  /* 0x0000001205127221 */ /* 0x000fc60000000100 */
[----:B------:R-:W-:-:S04]  /*4430*/  FMUL R17, R28, R28 ;  /* 0x0000001c1c117220 */ /* 0x000fc80000400000 */
[----:B------:R-:W-:Y:S01]  /*4440*/  FFMA R17, R18, R18, R17 ;  /* 0x0000001212117223 */ /* 0x000fe20000000011 */
[----:B0-----:R-:W-:Y:S01]  /*4450*/  FMUL R19, R19, R29 ;  /* 0x0000001d13137220 */ /* 0x001fe20000400000 */
[----:B------:R-:W-:-:S03]  /*4460*/  IMAD R29, R11, UR9, R22 ;  /* 0x000000090b1d7c24 */ /* 0x000fc6000f8e0216 */
[----:B------:R-:W-:Y:S01]  /*4470*/  FMUL R19, R13, R19 ;  /* 0x000000130d137220 */ /* 0x000fe20000400000 */
[----:B------:R-:W-:-:S04]  /*4480*/  IMAD.WIDE R14, R29, 0x4, R14 ;  /* 0x000000041d0e7825 */ /* 0x000fc800078e020e */
[----:B------:R-:W-:Y:S01]  /*4490*/  FMUL R17, R17, UR15 ;  /* 0x0000000f11117c20 */ /* 0x000fe20008400000 */
[----:B------:R-:W-:-:S03]  /*44a0*/  LEA R11, R11, R20, 0x2 ;  /* 0x000000140b0b7211 */ /* 0x000fc600078e10ff */
[----:B------:R-:W-:-:S03]  /*44b0*/  FFMA.SAT R26, R17, R26, 0.5 ;  /* 0x3f000000111a7423 */ /* 0x000fc6000000201a */
[----:B------:R-:W0:Y:S01]  /*44c0*/  LDS R11, [R11] ;  /* 0x000000000b0b7984 */ /* 0x000e220000000800 */
[----:B--2---:R-:W-:-:S05]  /*44d0*/  FFMA R18, R19, R10, R16 ;  /* 0x0000000a13127223 */ /* 0x004fca0000000010 */
[----:B------:R1:W-:Y:S04]  /*44e0*/  STG.E desc[UR10][R8.64], R18 ;  /* 0x0000001208007986 */ /* 0x0003e8000c10190a */
[----:B------:R-:W2:Y:S01]  /*44f0*/  LDG.E R16, desc[UR10][R14.64] ;  /* 0x0000000a0e107981 */ /* 0x000ea2000c1e1900 */
[----:B------:R-:W-:-:S04]  /*4500*/  FFMA.RM R26, R26, R25, 12582913 ;  /* 0x4b4000011a1a7423 */ /* 0x000fc80000004019 */
[----:B------:R-:W-:-:S04]  /*4510*/  FADD R28, R26, -12583039 ;  /* 0xcb40007f1a1c7421 */ /* 0x000fc80000000000 */
[----:B------:R-:W-:-:S04]  /*4520*/  FFMA R28, R17, 1.4426950216293334961, -R28 ;  /* 0x3fb8aa3b111c7823 */ /* 0x000fc8000000081c */
[----:B------:R-:W-:-:S04]  /*4530*/  FFMA R28, R17, 1.925963033500011079e-08, R28 ;  /* 0x32a57060111c7823 */ /* 0x000fc8000000001c */
[----:B-1----:R-:W1:Y:S01]  /*4540*/  MUFU.EX2 R9, R28 ;  /* 0x0000001c00097308 */ /* 0x002e620000000800 */
[----:B------:R-:W-:Y:S01]  /*4550*/  SHF.L.U32 R26, R26, 0x17, RZ ;  /* 0x000000171a1a7819 */ /* 0x000fe200000006ff */
[----:B------:R-:W-:Y:S01]  /*4560*/  ULOP3.LUT UR6, UR14, 0x7ffffffc, URZ, 0xc0, !UPT ;  /* 0x7ffffffc0e067892 */ /* 0x000fe2000f8ec0ff */
[----:B------:R-:W-:-:S03]  /*4570*/  IADD3 R24, PT, PT, R24, 0x4, RZ ;  /* 0x0000000418187810 */ /* 0x000fc60007ffe0ff */
[----:B-1----:R-:W-:-:S04]  /*4580*/  FMUL R26, R26, R9 ;  /* 0x000000091a1a7220 */ /* 0x002fc80000400000 */
[----:B------:R-:W-:Y:S01]  /*4590*/  FMUL R9, R13, R26 ;  /* 0x0000001a0d097220 */ /* 0x000fe20000400000 */
[----:B------:R-:W-:Y:S01]  /*45a0*/  ISETP.NE.AND P0, PT, R24, UR6, PT ;  /* 0x0000000618007c0c */ /* 0x000fe2000bf05270 */
[----:B------:R-:W-:-:S04]  /*45b0*/  FFMA R10, R19, R10, R27 ;  /* 0x0000000a130a7223 */ /* 0x000fc8000000001b */
[CC--:B0-----:R-:W-:Y:S01]  /*45c0*/  FFMA R18, R9.reuse, R11.reuse, R10 ;  /* 0x0000000b09127223 */ /* 0x0c1fe2000000000a */
[----:B--2---:R-:W-:-:S05]  /*45d0*/  FFMA R17, R9, R11, R16 ;  /* 0x0000000b09117223 */ /* 0x004fca0000000010 */
[----:B------:R0:W-:Y:S02]  /*45e0*/  STG.E desc[UR10][R14.64], R17 ;  /* 0x000000110e007986 */ /* 0x0001e4000c10190a */
[----:B------:R-:W-:Y:S05]  /*45f0*/  @P0 BRA `(.L_x_156) ;  /* 0xfffffff800280947 */ /* 0x000fea000383ffff */
[----:B------:R-:W-:-:S07]  /*4600*/  IMAD.U32 R19, RZ, RZ, UR6 ;  /* 0x00000006ff137e24 */ /* 0x000fce000f8e00ff */
.L_x_155:
[----:B------:R-:W-:-:S09]  /*4610*/  ULOP3.LUT UP0, UR6, UR14, 0x3, URZ, 0xc0, !UPT ;  /* 0x000000030e067892 */ /* 0x000fd2000f80c0ff */
[----:B------:R-:W-:Y:S05]  /*4620*/  BRA.U !UP0, `(.L_x_157) ;  /* 0x0000000508b47547 */ /* 0x000fea000b800000 */
[----:B------:R-:W-:Y:S02]  /*4630*/  UISETP.NE.AND UP0, UPT, UR6, 0x1, UPT ;  /* 0x000000010600788c */ /* 0x000fe4000bf05270 */
[----:B------:R-:W-:-:S04]  /*4640*/  ULOP3.LUT UR16, UR14, 0x1, URZ, 0xc0, !UPT ;  /* 0x000000010e107892 */ /* 0x000fc8000f8ec0ff */
[----:B------:R-:W-:-:S03]  /*4650*/  UISETP.NE.U32.AND UP1, UPT, UR16, 0x1, UPT ;  /* 0x000000011000788c */ /* 0x000fc6000bf25070 */
[----:B------:R-:W-:Y:S08]  /*4660*/  BRA.U !UP0, `(.L_x_158) ;  /* 0x0000000508087547 */ /* 0x000ff0000b800000 */
[----:B------:R-:W-:Y:S01]  /*4670*/  IADD3 R8, PT, PT, R12, 0xa000, RZ ;  /* 0x0000a0000c087810 */ /* 0x000fe20007ffe0ff */
[----:B0-----:R-:W0:Y:S01]  /*4680*/  LDC.64 R14, c[0x0][0x398] ;  /* 0x0000e600ff0e7b82 */ /* 0x001e220000000a00 */
[----:B------:R-:W2:Y:S02]  /*4690*/  LDCU UR6, c[0x0][0x384] ;  /* 0x00007080ff0677ac */ /* 0x000ea40008000800 */
[----:B------:R-:W-:-:S04]  /*46a0*/  LEA R8, R7, R8, 0x18 ;  /* 0x0000000807087211 */ /* 0x000fc800078ec0ff */
[----:B------:R-:W-:-:S06]  /*46b0*/  LEA R8, R19, R8, 0x2 ;  /* 0x0000000813087211 */ /* 0x000fcc00078e10ff */
[----:B------:R-:W3:Y:S02]  /*46c0*/  LDS.64 R8, [R8] ;  /* 0x0000000008087984 */ /* 0x000ee40000000a00 */
[----:B---3--:R-:W-:-:S05]  /*46d0*/  IMAD R10, R21, UR5, R8 ;  /* 0x00000005150a7c24 */ /* 0x008fca000f8e0208 */
[----:B------:R-:W-:-:S05]  /*46e0*/  SHF.L.U32 R17, R10, 0x1, RZ ;  /* 0x000000010a117819 */ /* 0x000fca00000006ff */
[----:B0-----:R-:W-:-:S05]  /*46f0*/  IMAD.WIDE R16, R17, 0x4, R14 ;  /* 0x0000000411107825 */ /* 0x001fca00078e020e */
[----:B------:R-:W3:Y:S04]  /*4700*/  LDG.E.CONSTANT R11, desc[UR10][R16.64+0x4] ;  /* 0x0000040a100b7981 */ /* 0x000ee8000c1e9900 */
[----:B------:R0:W4:Y:S01]  /*4710*/  LDG.E.CONSTANT R10, desc[UR10][R16.64] ;  /* 0x0000000a100a7981 */ /* 0x000122000c1e9900 */
[----:B------:R-:W-:-:S04]  /*4720*/  IMAD R24, R21, UR5, R9 ;  /* 0x0000000515187c24 */ /* 0x000fc8000f8e0209 */
[----:B------:R-:W-:-:S04]  /*4730*/  IMAD.SHL.U32 R25, R24, 0x2, RZ ;  /* 0x0000000218197824 */ /* 0x000fc800078e00ff */
[----:B0-----:R-:W-:-:S04]  /*4740*/  IMAD.WIDE R16, R25, 0x4, R14 ;  /* 0x0000000419107825 */ /* 0x001fc800078e020e */
[----:B--2---:R-:W-:Y:S01]  /*4750*/  IMAD R15, R8, UR6, R22 ;  /* 0x00000006080f7c24 */ /* 0x004fe2000f8e0216 */
[----:B------:R-:W2:Y:S04]  /*4760*/  LDG.E.CONSTANT R24, desc[UR10][R16.64] ;  /* 0x0000000a10187981 */ /* 0x000ea8000c1e9900 */
[----:B------:R0:W2:Y:S01]  /*4770*/  LDG.E.CONSTANT R25, desc[UR10][R16.64+0x4] ;  /* 0x0000040a10197981 */ /* 0x0000a2000c1e9900 */
[----:B---3-5:R-:W-:Y:S01]  /*4780*/  FADD R11, -R6, R11 ;  /* 0x0000000b060b7221 */ /* 0x028fe20000000100 */
[----:B----4-:R-:W-:-:S03]  /*4790*/  FADD R20, -R5, R10 ;  /* 0x0000000a05147221 */ /* 0x010fc60000000100 */
[----:B------:R-:W-:Y:S02]  /*47a0*/  FMUL R23, R11, R11 ;  /* 0x0000000b0b177220 */ /* 0x000fe40000400000 */
[----:B------:R-:W3:Y:S02]  /*47b0*/  LDC.64 R10, c[0x0][0x3a0] ;  /* 0x0000e800ff0a7b82 */ /* 0x000ee40000000a00 */
[----:B------:R-:W-:Y:S01]  /*47c0*/  FFMA R23, R20, R20, R23 ;  /* 0x0000001414177223 */ /* 0x000fe20000000017 */
[----:B------:R-:W-:-:S03]  /*47d0*/  HFMA2 R20, -RZ, RZ, 0.96630859375, -0.0022525787353515625 ;  /* 0x3bbb989dff147431 */ /* 0x000fc600000001ff */
[----:B------:R-:W-:Y:S01]  /*47e0*/  FMUL R27, R23, UR15 ;  /* 0x0000000f171b7c20 */ /* 0x000fe20008400000 */
[----:B------:R-:W-:-:S03]  /*47f0*/  MOV R23, 0x437c0000 ;  /* 0x437c000000177802 */ /* 0x000fc60000000f00 */
[----:B------:R-:W-:-:S04]  /*4800*/  FFMA.SAT R28, R27, R20, 0.5 ;  /* 0x3f0000001b1c7423 */ /* 0x000fc80000002014 */
[----:B------:R-:W-:-:S04]  /*4810*/  FFMA.RM R28, R28, R23, 12582913 ;  /* 0x4b4000011c1c7423 */ /* 0x000fc80000004017 */
[----:B------:R-:W-:-:S04]  /*4820*/  FADD R14, R28, -12583039 ;  /* 0xcb40007f1c0e7421 */ /* 0x000fc80000000000 */
[----:B------:R-:W-:Y:S01]  /*4830*/  FFMA R26, R27, 1.4426950216293334961, -R14 ;  /* 0x3fb8aa3b1b1a7823 */ /* 0x000fe2000000080e */
[----:B---3--:R-:W-:-:S04]  /*4840*/  IMAD.WIDE R14, R15, 0x4, R10 ;  /* 0x000000040f0e7825 */ /* 0x008fc800078e020a */
[----:B------:R-:W-:Y:S02]  /*4850*/  FFMA R29, R27, 1.925963033500011079e-08, R26 ;  /* 0x32a570601b1d7823 */ /* 0x000fe4000000001a */
[----:B------:R-:W3:Y:S01]  /*4860*/  LDG.E R26, desc[UR10][R14.64] ;  /* 0x0000000a0e1a7981 */ /* 0x000ee2000c1e1900 */
[----:B0-----:R-:W-:-:S04]  /*4870*/  IADD3 R16, PT, PT, R12, 0x5000, RZ ;  /* 0x000050000c107810 */ /* 0x001fc80007ffe0ff */
[----:B------:R-:W-:-:S04]  /*4880*/  LEA R16, R7, R16, 0x18 ;  /* 0x0000001007107211 */ /* 0x000fc800078ec0ff */
[----:B------:R-:W-:-:S06]  /*4890*/  LEA R17, R8, R16, 0x2 ;  /* 0x0000001008117211 */ /* 0x000fcc00078e10ff */
[----:B------:R-:W3:Y:S01]  /*48a0*/  LDS R17, [R17] ;  /* 0x0000000011117984 */ /* 0x000ee20000000800 */
[----:B------:R-:W0:Y:S01]  /*48b0*/  MUFU.EX2 R29, R29 ;  /* 0x0000001d001d7308 */ /* 0x000e220000000800 */
[----:B------:R-:W-:Y:S01]  /*48c0*/  SHF.L.U32 R28, R28, 0x17, RZ ;  /* 0x000000171c1c7819 */ /* 0x000fe200000006ff */
[----:B------:R-:W-:-:S04]  /*48d0*/  IMAD R27, R9, UR6, R22 ;  /* 0x00000006091b7c24 */ /* 0x000fc8000f8e0216 */
[----:B------:R-:W-:-:S04]  /*48e0*/  IMAD.WIDE R10, R27, 0x4, R10 ;  /* 0x000000041b0a7825 */ /* 0x000fc800078e020a */
[----:B0-----:R-:W-:-:S04]  /*48f0*/  FMUL R28, R28, R29 ;  /* 0x0000001d1c1c7220 */ /* 0x001fc80000400000 */
[----:B-1----:R-:W-:Y:S01]  /*4900*/  FMUL R27, R13, R28 ;  /* 0x0000001c0d1b7220 */ /* 0x002fe20000400000 */
[----:B--2---:R-:W-:Y:S01]  /*4910*/  FADD R25, -R6, R25 ;  /* 0x0000001906197221 */ /* 0x004fe20000000100 */
[----:B------:R-:W-:-:S03]  /*4920*/  FADD R24, -R5, R24 ;  /* 0x0000001805187221 */ /* 0x000fc60000000100 */
[----:B------:R-:W-:-:S04]  /*4930*/  FMUL R25, R25, R25 ;  /* 0x0000001919197220 */ /* 0x000fc80000400000 */
[----:B------:R-:W-:Y:S01]  /*4940*/  FFMA R25, R24, R24, R25 ;  /* 0x0000001818197223 */ /* 0x000fe20000000019 */
[----:B---3--:R-:W-:-:S05]  /*4950*/  FFMA R26, R27, R17, R26 ;  /* 0x000000111b1a7223 */ /* 0x008fca000000001a */
[----:B------:R0:W-:Y:S04]  /*4960*/  STG.E desc[UR10][R14.64], R26 ;  /* 0x0000001a0e007986 */ /* 0x0001e8000c10190a */
[----:B------:R-:W2:Y:S01]  /*4970*/  LDG.E R8, desc[UR10][R10.64] ;  /* 0x0000000a0a087981 */ /* 0x000ea2000c1e1900 */
[----:B------:R-:W-:Y:S01]  /*4980*/  FMUL R25, R25, UR15 ;  /* 0x0000000f19197c20 */ /* 0x000fe20008400000 */
[----:B------:R-:W-:-:S03]  /*4990*/  IMAD R9, R9, 0x4, R16 ;  /* 0x0000000409097824 */ /* 0x000fc600078e0210 */
[----:B------:R-:W-:-:S03]  /*49a0*/  FFMA.SAT R20, R25, R20, 0.5 ;  /* 0x3f00000019147423 */ /* 0x000fc60000002014 */
[----:B------:R-:W1:Y:S01]  /*49b0*/  LDS R9, [R9] ;  /* 0x0000000009097984 */ /* 0x000e620000000800 */
[----:B------:R-:W-:-:S04]  /*49c0*/  FFMA.RM R20, R20, R23, 12582913 ;  /* 0x4b40000114147423 */ /* 0x000fc80000004017 */
[----:B0-----:R-:W-:-:S04]  /*49d0*/  FADD R14, R20, -12583039 ;  /* 0xcb40007f140e7421 */ /* 0x001fc80000000000 */
[----:B------:R-:W-:-:S04]  /*49e0*/  FFMA R14, R25, 1.4426950216293334961, -R14 ;  /* 0x3fb8aa3b190e7823 */ /* 0x000fc8000000080e */
[----:B------:R-:W-:-:S04]  /*49f0*/  FFMA R14, R25, 1.925963033500011079e-08, R14 ;  /* 0x32a57060190e7823 */ /* 0x000fc8000000000e */
[----:B------:R-:W0:Y:S01]  /*4a00*/  MUFU.EX2 R15, R14 ;  /* 0x0000000e000f7308 */ /* 0x000e220000000800 */
[----:B------:R-:W-:-:S05]  /*4a10*/  SHF.L.U32 R20, R20, 0x17, RZ ;  /* 0x0000001714147819 */ /* 0x000fca00000006ff */
[----:B0-----:R-:W-:-:S04]  /*4a20*/  FMUL R20, R20, R15 ;  /* 0x0000000f14147220 */ /* 0x001fc80000400000 */
[----:B------:R-:W-:Y:S01]  /*4a30*/  FMUL R15, R13, R20 ;  /* 0x000000140d0f7220 */ /* 0x000fe20000400000 */
[----:B------:R-:W-:Y:S01]  /*4a40*/  FFMA R18, R27, R17, R18 ;  /* 0x000000111b127223 */ /* 0x000fe20000000012 */
[----:B------:R-:W-:-:S03]  /*4a50*/  IADD3 R19, PT, PT, R19, 0x2, RZ ;  /* 0x0000000213137810 */ /* 0x000fc60007ffe0ff */
[CC--:B-1----:R-:W-:Y:S01]  /*4a60*/  FFMA R18, R15.reuse, R9.reuse, R18 ;  /* 0x000000090f127223 */ /* 0x0c2fe20000000012 */
[----:B--2---:R-:W-:-:S05]  /*4a70*/  FFMA R23, R15, R9, R8 ;  /* 0x000000090f177223 */ /* 0x004fca0000000008 */
[----:B------:R2:W-:Y:S02]  /*4a80*/  STG.E desc[UR10][R10.64], R23 ;  /* 0x000000170a007986 */ /* 0x0005e4000c10190a */
.L_x_158:
[----:B------:R-:W-:Y:S05]  /*4a90*/  BRA.U UP1, `(.L_x_157) ;  /* 0x0000000101987547 */ /* 0x000fea000b800000 */
[----:B------:R-:W-:Y:S01]  /*4aa0*/  IADD3 R8, PT, PT, R12, 0xa000, RZ ;  /* 0x0000a0000c087810 */ /* 0x000fe20007ffe0ff */
[----:B------:R-:W3:Y:S03]  /*4ab0*/  LDCU UR6, c[0x0][0x384] ;  /* 0x00007080ff0677ac */ /* 0x000ee60008000800 */
[----:B------:R-:W-:-:S04]  /*4ac0*/  LEA R8, R7, R8, 0x18 ;  /* 0x0000000807087211 */ /* 0x000fc800078ec0ff */
[----:B--2---:R-:W-:Y:S02]  /*4ad0*/  LEA R10, R19, R8, 0x2 ;  /* 0x00000008130a7211 */ /* 0x004fe400078e10ff */
[----:B------:R-:W2:Y:S04]  /*4ae0*/  LDC.64 R8, c[0x0][0x398] ;  /* 0x0000e600ff087b82 */ /* 0x000ea80000000a00 */
[----:B------:R-:W4:Y:S02]  /*4af0*/  LDS R10, [R10] ;  /* 0x000000000a0a7984 */ /* 0x000f240000000800 */
[----:B----4-:R-:W-:-:S04]  /*4b00*/  IMAD R21, R21, UR5, R10 ;  /* 0x0000000515157c24 */ /* 0x010fc8000f8e020a */
[----:B0-----:R-:W-:-:S04]  /*4b10*/  IMAD.SHL.U32 R15, R21, 0x2, RZ ;  /* 0x00000002150f7824 */ /* 0x001fc800078e00ff */
[----:B--2---:R-:W-:Y:S02]  /*4b20*/  IMAD.WIDE R14, R15, 0x4, R8 ;  /* 0x000000040f0e7825 */ /* 0x004fe400078e0208 */
[----:B------:R-:W0:Y:S03]  /*4b30*/  LDC.64 R8, c[0x0][0x3a0] ;  /* 0x0000e800ff087b82 */ /* 0x000e260000000a00 */
[----:B------:R-:W2:Y:S04]  /*4b40*/  LDG.E.CONSTANT R17, desc[UR10][R14.64+0x4] ;  /* 0x0000040a0e117981 */ /* 0x000ea8000c1e9900 */
[----:B------:R-:W4:Y:S01]  /*4b50*/  LDG.E.CONSTANT R16, desc[UR10][R14.64] ;  /* 0x0000000a0e107981 */ /* 0x000f22000c1e9900 */
[----:B---3--:R-:W-:-:S04]  /*4b60*/  IMAD R11, R10, UR6, R22 ;  /* 0x000000060a0b7c24 */ /* 0x008fc8000f8e0216 */
[----:B0-----:R-:W-:-:S05]  /*4b70*/  IMAD.WIDE R8, R11, 0x4, R8 ;  /* 0x000000040b087825 */ /* 0x001fca00078e0208 */
[----:B------:R-:W3:Y:S01]  /*4b80*/  LDG.E R11, desc[UR10][R8.64] ;  /* 0x0000000a080b7981 */ /* 0x000ee2000c1e1900 */
[----:B--2--5:R-:W-:Y:S01]  /*4b90*/  FADD R17, -R6, R17 ;  /* 0x0000001106117221 */ /* 0x024fe20000000100 */
[----:B------:R-:W-:Y:S01]  /*4ba0*/  IADD3 R6, PT, PT, R12, 0x5000, RZ ;  /* 0x000050000c067810 */ /* 0x000fe20007ffe0ff */
[----:B----4-:R-:W-:Y:S02]  /*4bb0*/  FADD R16, -R5, R16 ;  /* 0x0000001005107221 */ /* 0x010fe40000000100 */
[----:B------:R-:W-:Y:S01]  /*4bc0*/  FMUL R17, R17, R17 ;  /* 0x0000001111117220 */ /* 0x000fe20000400000 */
[----:B------:R-:W-:Y:S01]  /*4bd0*/  LEA R5, R7, R6, 0x18 ;  /* 0x0000000607057211 */ /* 0x000fe200078ec0ff */
[----:B------:R-:W-:Y:S02]  /*4be0*/  HFMA2 R6, -RZ, RZ, 0.96630859375, -0.0022525787353515625 ;  /* 0x3bbb989dff067431 */ /* 0x000fe400000001ff */
[----:B------:R-:W-:Y:S01]  /*4bf0*/  FFMA R17, R16, R16, R17 ;  /* 0x0000001010117223 */ /* 0x000fe20000000011 */
[----:B------:R-:W-:-:S02]  /*4c00*/  LEA R14, R10, R5, 0x2 ;  /* 0x000000050a0e7211 */ /* 0x000fc400078e10ff */
[----:B------:R-:W-:Y:S01]  /*4c10*/  MOV R10, 0x437c0000 ;  /* 0x437c0000000a7802 */ /* 0x000fe20000000f00 */
[----:B------:R-:W-:Y:S02]  /*4c20*/  FMUL R17, R17, UR15 ;  /* 0x0000000f11117c20 */ /* 0x000fe40008400000 */
[----:B------:R-:W3:Y:S02]  /*4c30*/  LDS R15, [R14] ;  /* 0x000000000e0f7984 */ /* 0x000ee40000000800 */
[----:B------:R-:W-:-:S04]  /*4c40*/  FFMA.SAT R5, R17, R6, 0.5 ;  /* 0x3f00000011057423 */ /* 0x000fc80000002006 */
[----:B------:R-:W-:-:S04]  /*4c50*/  FFMA.RM R5, R5, R10, 12582913 ;  /* 0x4b40000105057423 */ /* 0x000fc8000000400a */
[C---:B------:R-:W-:Y:S01]  /*4c60*/  FADD R6, R5.reuse, -12583039 ;  /* 0xcb40007f05067421 */ /* 0x040fe20000000000 */
[----:B------:R-:W-:-:S03]  /*4c70*/  IMAD.SHL.U32 R5, R5, 0x800000, RZ ;  /* 0x0080000005057824 */ /* 0x000fc600078e00ff */
[----:B------:R-:W-:-:S04]  /*4c80*/  FFMA R6, R17, 1.4426950216293334961, -R6 ;  /* 0x3fb8aa3b11067823 */ /* 0x000fc80000000806 */
[----:B------:R-:W-:-:S06]  /*4c90*/  FFMA R6, R17, 1.925963033500011079e-08, R6 ;  /* 0x32a5706011067823 */ /* 0x000fcc0000000006 */
[----:B------:R-:W0:Y:S02]  /*4ca0*/  MUFU.EX2 R6, R6 ;  /* 0x0000000600067308 */ /* 0x000e240000000800 */
[----:B0-----:R-:W-:-:S04]  /*4cb0*/  FMUL R10, R5, R6 ;  /* 0x00000006050a7220 */ /* 0x001fc80000400000 */
[----:B-1----:R-:W-:-:S04]  /*4cc0*/  FMUL R10, R13, R10 ;  /* 0x0000000a0d0a7220 */ /* 0x002fc80000400000 */
[CC--:B---3--:R-:W-:Y:S01]  /*4cd0*/  FFMA R11, R10.reuse, R15.reuse, R11 ;  /* 0x0000000f0a0b7223 */ /* 0x0c8fe2000000000b */
[----:B------:R-:W-:-:S04]  /*4ce0*/  FFMA R18, R10, R15, R18 ;  /* 0x0000000f0a127223 */ /* 0x000fc80000000012 */
[----:B------:R3:W-:Y:S03]  /*4cf0*/  STG.E desc[UR10][R8.64], R11 ;  /* 0x0000000b08007986 */ /* 0x0007e6000c10190a */
.L_x_157:
[----:B-----5:R-:W-:Y:S01]  /*4d00*/  LEA R5, R7, R12, 0x18 ;  /* 0x0000000c07057211 */ /* 0x020fe200078ec0ff */
[----:B------:R-:W4:Y:S03]  /*4d10*/  LDCU UR6, c[0x0][0x384] ;  /* 0x00007080ff0677ac */ /* 0x000f260008000800 */
[C---:B------:R-:W-:Y:S02]  /*4d20*/  LEA R5, R4.reuse, R5, 0x2 ;  /* 0x0000000504057211 */ /* 0x040fe400078e10ff */
[----:B------:R-:W-:-:S03]  /*4d30*/  IADD3 R4, PT, PT, R4, UR12, RZ ;  /* 0x0000000c04047c10 */ /* 0x000fc6000fffe0ff */
[----:B------:R-:W0:Y:S01]  /*4d40*/  LDS R7, [R5] ;  /* 0x0000000005077984 */ /* 0x000e220000000800 */
[----:B----4-:R-:W-:Y:S01]  /*4d50*/  ISETP.GE.AND P0, PT, R4, UR6, PT ;  /* 0x0000000604007c0c */ /* 0x010fe2000bf06270 */
[----:B0-----:R-:W-:-:S05]  /*4d60*/  FADD R7, R7, -R18 ;  /* 0x8000001207077221 */ /* 0x001fca0000000000 */
[----:B------:R-:W-:-:S05]  /*4d70*/  FMNMX R6, RZ, R7, !PT ;  /* 0x00000007ff067209 */ /* 0x000fca0007800000 */
[----:B------:R4:W-:Y:S02]  /*4d80*/  STS [R5], R6 ;  /* 0x0000000605007388 */ /* 0x0009e40000000800 */
[----:B------:R-:W-:Y:S05]  /*4d90*/  @!P0 BRA `(.L_x_159) ;  /* 0xffffffec00e48947 */ /* 0x000fea000383ffff */
.L_x_151:
[----:B------:R-:W-:Y:S05]  /*4da0*/  BSYNC.RECONVERGENT B0 ;  /* 0x0000000000007941 */ /* 0x000fea0003800200 */
.L_x_150:
[----:B------:R-:W-:Y:S01]  /*4db0*/  BAR.SYNC.DEFER_BLOCKING 0x0 ;  /* 0x0000000000007b1d */ /* 0x000fe20000010000 */
[----:B------:R-:W-:-:S04]  /*4dc0*/  UIADD3 UR13, UPT, UPT, UR13, -0x1, URZ ;  /* 0xffffffff0d0d7890 */ /* 0x000fc8000fffe0ff */
[----:B------:R-:W-:-:S09]  /*4dd0*/  UISETP.GT.AND UP0, UPT, UR13, -0x3, UPT ;  /* 0xfffffffd0d00788c */ /* 0x000fd2000bf04270 */
[----:B------:R-:W-:Y:S05]  /*4de0*/  BRA.U UP0, `(.L_x_160) ;  /* 0xffffffb900487547 */ /* 0x000fea000b83ffff */
[----:B------:R-:W0:Y:S01]  /*4df0*/  LDCU UR6, c[0x0][0x370] ;  /* 0x00006e00ff0677ac */ /* 0x000e220008000800 */
[----:B------:R-:W1:Y:S01]  /*4e00*/  LDCU UR7, c[0x0][0x380] ;  /* 0x00007000ff0777ac */ /* 0x000e620008000800 */
[----:B0-----:R-:W-:-:S04]  /*4e10*/  UIADD3 UR5, UPT, UPT, UR6, UR5, URZ ;  /* 0x0000000506057290 */ /* 0x001fc8000fffe0ff */
[----:B-1----:R-:W-:-:S09]  /*4e20*/  UISETP.GE.AND UP0, UPT, UR5, UR7, UPT ;  /* 0x000000070500728c */ /* 0x002fd2000bf06270 */
[----:B------:R-:W-:Y:S05]  /*4e30*/  BRA.U !UP0, `(.L_x_161) ;  /* 0xffffffb508747547 */ /* 0x000fea000b83ffff */
[----:B------:R-:W-:Y:S05]  /*4e40*/  EXIT ;  /* 0x000000000000794d */ /* 0x000fea0003800000 */
        .weak           $__internal_3_$__cuda_sm3x_div_rn_noftz_f32_slowpath
        .type           $__internal_3_$__cuda_sm3x_div_rn_noftz_f32_slowpath,@function
        .size           $__internal_3_$__cuda_sm3x_div_rn_noftz_f32_slowpath,(.L_x_177 - $__internal_3_$__cuda_sm3x_div_rn_noftz_f32_slowpath)
$__internal_3_$__cuda_sm3x_div_rn_noftz_f32_slowpath:
[----:B------:R-:W-:Y:S01]  /*4e50*/  SHF.R.U32.HI R7, RZ, 0x17, R5 ;  /* 0x00000017ff077819 */ /* 0x000fe20000011605 */
[----:B------:R-:W-:Y:S01]  /*4e60*/  BSSY.RECONVERGENT B3, `(.L_x_162) ;  /* 0x0000063000037945 */ /* 0x000fe20003800200 */
[--C-:B------:R-:W-:Y:S01]  /*4e70*/  SHF.R.U32.HI R15, RZ, 0x17, R4.reuse ;  /* 0x00000017ff0f7819 */ /* 0x100fe20000011604 */
[----:B------:R-:W-:Y:S01]  /*4e80*/  IMAD.MOV.U32 R16, RZ, RZ, R4 ;  /* 0x000000ffff107224 */ /* 0x000fe200078e0004 */
[----:B------:R-:W-:Y:S02]  /*4e90*/  LOP3.LUT R7, R7, 0xff, RZ, 0xc0, !PT ;  /* 0x000000ff07077812 */ /* 0x000fe400078ec0ff */
[----:B------:R-:W-:Y:S02]  /*4ea0*/  LOP3.LUT R15, R15, 0xff, RZ, 0xc0, !PT ;  /* 0x000000ff0f0f7812 */ /* 0x000fe400078ec0ff */
[----:B------:R-:W-:Y:S02]  /*4eb0*/  IADD3 R18, PT, PT, R7, -0x1, RZ ;  /* 0xffffffff07127810 */ /* 0x000fe40007ffe0ff */
[----:B------:R-:W-:-:S02]  /*4ec0*/  IADD3 R17, PT, PT, R15, -0x1, RZ ;  /* 0xffffffff0f117810 */ /* 0x000fc40007ffe0ff */
[----:B------:R-:W-:-:S04]  /*4ed0*/  ISETP.GT.U32.AND P0, PT, R18, 0xfd, PT ;  /* 0x000000fd1200780c */ /* 0x000fc80003f04070 */
[----:B------:R-:W-:-:S13]  /*4ee0*/  ISETP.GT.U32.OR P0, PT, R17, 0xfd, P0 ;  /* 0x000000fd1100780c */ /* 0x000fda0000704470 */
[----:B------:R-:W-:Y:S01]  /*4ef0*/  @!P0 MOV R8, RZ ;  /* 0x000000ff00088202 */ /* 0x000fe20000000f00 */
        /* <DEDUP_REMOVED lines=20> */
[----:B------:R-:W-:Y:S01]  /*5040*/  @!P0 FFMA R16, R4, 1.84467440737095516160e+19, RZ ;  /* 0x5f80000004108823 */ /* 0x000fe200000000ff */
[----:B------:R-:W-:Y:S01]  /*5050*/  @!P0 MOV R8, 0xffffffc0 ;  /* 0xffffffc000088802 */ /* 0x000fe20000000f00 */
[----:B------:R-:W-:-:S03]  /*5060*/  @!P1 FFMA R5, R5, 1.84467440737095516160e+19, RZ ;  /* 0x5f80000005059823 */ /* 0x000fc600000000ff */
[----:B------:R-:W-:-:S07]  /*5070*/  @!P1 IADD3 R8, PT, PT, R8, 0x40, RZ ;  /* 0x0000004008089810 */ /* 0x000fce0007ffe0ff */
.L_x_163:
[----:B------:R-:W-:Y:S01]  /*5080*/  LEA R18, R7, 0xc0800000, 0x17 ;  /* 0xc080000007127811 */ /* 0x000fe200078eb8ff */
[----:B------:R-:W-:Y:S01]  /*5090*/  BSSY.RECONVERGENT B4, `(.L_x_168) ;  /* 0x0000036000047945 */ /* 0x000fe20003800200 */
[----:B------:R-:W-:-:S03]  /*50a0*/  IADD3 R17, PT, PT, R15, -0x7f, RZ ;  /* 0xffffff810f117810 */ /* 0x000fc60007ffe0ff */
[----:B------:R-:W-:Y:S02]  /*50b0*/  IMAD.IADD R19, R5, 0x1, -R18 ;  /* 0x0000000105137824 */ /* 0x000fe400078e0a12 */
[C---:B------:R-:W-:Y:S01]  /*50c0*/  IMAD R5, R17.reuse, -0x800000, R16 ;  /* 0xff80000011057824 */ /* 0x040fe200078e0210 */
[----:B------:R-:W-:Y:S01]  /*50d0*/  IADD3 R17, PT, PT, R17, 0x7f, -R7 ;  /* 0x0000007f11117810 */ /* 0x000fe20007ffe807 */
[----:B------:R-:W0:Y:S01]  /*50e0*/  MUFU.RCP R21, R19 ;  /* 0x0000001300157308 */ /* 0x000e220000001000 */
[----:B------:R-:W-:Y:S02]  /*50f0*/  FADD.FTZ R18, -R19, -RZ ;  /* 0x800000ff13127221 */ /* 0x000fe40000010100 */
[----:B------:R-:W-:Y:S02]  /*5100*/  IADD3 R8, PT, PT, R17, R8, RZ ;  /* 0x0000000811087210 */ /* 0x000fe40007ffe0ff */
        /* <DEDUP_REMOVED lines=8> */
[----:B------:R-:W-:-:S04]  /*5190*/  LOP3.LUT R7, R7, 0xff, RZ, 0xc0, !PT ;  /* 0x000000ff07077812 */ /* 0x000fc800078ec0ff */
[----:B------:R-:W-:-:S04]  /*51a0*/  IADD3 R7, PT, PT, R7, R8, RZ ;  /* 0x0000000807077210 */ /* 0x000fc80007ffe0ff */
[----:B------:R-:W-:-:S04]  /*51b0*/  IADD3 R17, PT, PT, R7, -0x1, RZ ;  /* 0xffffffff07117810 */ /* 0x000fc80007ffe0ff */
        /* <DEDUP_REMOVED lines=9> */
[-CC-:B------:R-:W-:Y:S01]  /*5250*/  FFMA.RZ R8, R16, R18.reuse, R15.reuse ;  /* 0x0000001210087223 */ /* 0x180fe2000000c00f */
[C---:B------:R-:W-:Y:S02]  /*5260*/  ISETP.NE.AND P3, PT, R7.reuse, RZ, PT ;  /* 0x000000ff0700720c */ /* 0x040fe40003f65270 */
[C---:B------:R-:W-:Y:S02]  /*5270*/  ISETP.NE.AND P1, PT, R7.reuse, RZ, PT ;  /* 0x000000ff0700720c */ /* 0x040fe40003f25270 */
[----:B------:R-:W-:Y:S01]  /*5280*/  LOP3.LUT R17, R8, 0x7fffff, RZ, 0xc0, !PT ;  /* 0x007fffff08117812 */ /* 0x000fe200078ec0ff */
[CCC-:B------:R-:W-:Y:S01]  /*5290*/  FFMA.RP R8, R16.reuse, R18.reuse, R15.reuse ;  /* 0x0000001210087223 */ /* 0x1c0fe2000000800f */
[----:B------:R-:W-:Y:S01]  /*52a0*/  FFMA.RM R15, R16, R18, R15 ;  /* 0x00000012100f7223 */ /* 0x000fe2000000400f */
[----:B------:R-:W-:Y:S01]  /*52b0*/  VIADD R16, R7, 0x20 ;  /* 0x0000002007107836 */ /* 0x000fe20000000000 */
[----:B------:R-:W-:Y:S02]  /*52c0*/  LOP3.LUT R17, R17, 0x800000, RZ, 0xfc, !PT ;  /* 0x0080000011117812 */ /* 0x000fe400078efcff */
[----:B------:R-:W-:-:S02]  /*52d0*/  IADD3 R7, PT, PT, -R7, RZ, RZ ;  /* 0x000000ff07077210 */ /* 0x000fc40007ffe1ff */
[----:B------:R-:W-:Y:S02]  /*52e0*/  SHF.L.U32 R16, R17, R16, RZ ;  /* 0x0000001011107219 */ /* 0x000fe400000006ff */
[----:B------:R-:W-:Y:S02]  /*52f0*/  FSETP.NEU.FTZ.AND P0, PT, R8, R15, PT ;  /* 0x0000000f0800720b */ /* 0x000fe40003f1d000 */
[----:B------:R-:W-:Y:S02]  /*5300*/  SEL R8, R7, RZ, P3 ;  /* 0x000000ff07087207 */ /* 0x000fe40001800000 */
[----:B------:R-:W-:Y:S02]  /*5310*/  ISETP.NE.AND P1, PT, R16, RZ, P1 ;  /* 0x000000ff1000720c */ /* 0x000fe40000f25270 */
[----:B------:R-:W-:Y:S02]  /*5320*/  SHF.R.U32.HI R8, RZ, R8, R17 ;  /* 0x00000008ff087219 */ /* 0x000fe40000011611 */
[----:B------:R-:W-:-:S02]  /*5330*/  PLOP3.LUT P0, PT, P0, P1, PT, 0xf8, 0x8f ;  /* 0x00000000008f781c */ /* 0x000fc40000703f70 */
[----:B------:R-:W-:Y:S02]  /*5340*/  SHF.R.U32.HI R16, RZ, 0x1, R8 ;  /* 0x00000001ff107819 */ /* 0x000fe40000011608 */
[----:B------:R-:W-:-:S04]  /*5350*/  SEL R7, RZ, 0x1, !P0 ;  /* 0x00000001ff077807 */ /* 0x000fc80004000000 */
[----:B------:R-:W-:-:S04]  /*5360*/  LOP3.LUT R7, R7, 0x1, R16, 0xf8, !PT ;  /* 0x0000000107077812 */ /* 0x000fc800078ef810 */
[----:B------:R-:W-:-:S04]  /*5370*/  LOP3.LUT R7, R7, R8, RZ, 0xc0, !PT ;  /* 0x0000000807077212 */ /* 0x000fc800078ec0ff */
[----:B------:R-:W-:-:S04]  /*5380*/  IADD3 R16, PT, PT, R16, R7, RZ ;  /* 0x0000000710107210 */ /* 0x000fc80007ffe0ff */
[----:B------:R-:W-:Y:S01]  /*5390*/  LOP3.LUT R5, R16, R5, RZ, 0xfc, !PT ;  /* 0x0000000510057212 */ /* 0x000fe200078efcff */
[----:B------:R-:W-:Y:S06]  /*53a0*/  BRA `(.L_x_171) ;  /* 0x0000000000107947 */ /* 0x000fec0003800000 */
.L_x_170:
[----:B------:R-:W-:-:S04]  /*53b0*/  LOP3.LUT R5, R5, 0x80000000, RZ, 0xc0, !PT ;  /* 0x8000000005057812 */ /* 0x000fc800078ec0ff */
[----:B------:R-:W-:Y:S01]  /*53c0*/  LOP3.LUT R5, R5, 0x7f800000, RZ, 0xfc, !PT ;  /* 0x7f80000005057812 */ /* 0x000fe200078efcff */
[----:B------:R-:W-:Y:S06]  /*53d0*/  BRA `(.L_x_171) ;  /* 0x0000000000047947 */ /* 0x000fec0003800000 */
.L_x_169:
[----:B------:R-:W-:-:S07]  /*53e0*/  LEA R5, R8, R5, 0x17 ;  /* 0x0000000508057211 */ /* 0x000fce00078eb8ff */
.L_x_171:
[----:B------:R-:W-:Y:S05]  /*53f0*/  BSYNC.RECONVERGENT B4 ;  /* 0x0000000000047941 */ /* 0x000fea0003800200 */
.L_x_168:
[----:B------:R-:W-:Y:S05]  /*5400*/  BRA `(.L_x_172) ;  /* 0x0000000000207947 */ /* 0x000fea0003800000 */
.L_x_167:
[----:B------:R-:W-:-:S04]  /*5410*/  LOP3.LUT R5, R5, 0x80000000, R16, 0x48, !PT ;  /* 0x8000000005057812 */ /* 0x000fc800078e4810 */
[----:B------:R-:W-:Y:S01]  /*5420*/  LOP3.LUT R5, R5, 0x7f800000, RZ, 0xfc, !PT ;  /* 0x7f80000005057812 */ /* 0x000fe200078efcff */
[----:B------:R-:W-:Y:S06]  /*5430*/  BRA `(.L_x_172) ;  /* 0x0000000000147947 */ /* 0x000fec0003800000 */
.L_x_166:
[----:B------:R-:W-:Y:S01]  /*5440*/  LOP3.LUT R5, R5, 0x80000000, R16, 0x48, !PT ;  /* 0x8000000005057812 */ /* 0x000fe200078e4810 */
[----:B------:R-:W-:Y:S06]  /*5450*/  BRA `(.L_x_172) ;  /* 0x00000000000c7947 */ /* 0x000fec0003800000 */
.L_x_165:
[----:B------:R-:W0:Y:S01]  /*5460*/  MUFU.RSQ R5, -QNAN ;  /* 0xffc0000000057908 */ /* 0x000e220000001400 */
[----:B------:R-:W-:Y:S05]  /*5470*/  BRA `(.L_x_172) ;  /* 0x0000000000047947 */ /* 0x000fea0003800000 */
.L_x_164:
[----:B------:R-:W-:-:S07]  /*5480*/  FADD.FTZ R5, R4, R5 ;  /* 0x0000000504057221 */ /* 0x000fce0000010000 */
.L_x_172:
[----:B------:R-:W-:Y:S05]  /*5490*/  BSYNC.RECONVERGENT B3 ;  /* 0x0000000000037941 */ /* 0x000fea0003800200 */
.L_x_162:
[----:B------:R-:W-:-:S04]  /*54a0*/  HFMA2 R7, -RZ, RZ, 0, 0 ;  /* 0x00000000ff077431 */ /* 0x000fc800000001ff */
[----:B0-----:R-:W-:Y:S05]  /*54b0*/  RET.REL.NODEC R6 `(_Z11approxmatchiiiPKfS0_Pf) ;  /* 0xffffffa806d07950 */ /* 0x001fea0003c3ffff */
.L_x_173:
        /* <DEDUP_REMOVED lines=12> */
.L_x_177:


//--------------------- .nv.shared._Z13matchcostgradiiiPKfS0_S0_Pf --------------------------
	.section	.nv.shared._Z13matchcostgradiiiPKfS0_S0_Pf,"aw",@nobits
	.sectionflags	@""
	.align	4
.nv.shared._Z13matchcostgradiiiPKfS0_S0_Pf:
	.zero		3072


//--------------------- .nv.shared.reserved.0     --------------------------
	.section	.nv.shared.reserved.0,"aw",@nobits
	.weak		__nv_reservedSMEM_offset_0_alias
	.size		__nv_reservedSMEM_offset_0_alias, 0, 64
	.other		__nv_reservedSMEM_offset_0_alias,@"STO_CUDA_RESERVED_SHARED STV_DEFAULT"
__nv_reservedSMEM_offset_0_alias:
	.zero		0
	.zero		64


//--------------------- .nv.shared._Z9matchcostiiiPKfS0_S0_Pf --------------------------
	.section	.nv.shared._Z9matchcostiiiPKfS0_S0_Pf,"aw",@nobits
	.sectionflags	@""
	.align	4
.nv.shared._Z9matchcostiiiPKfS0_S0_Pf:
	.zero		5120


//--------------------- .nv.shared._Z11approxmatchiiiPKfS0_Pf --------------------------
	.section	.nv.shared._Z11approxmatchiiiPKfS0_Pf,"aw",@nobits
	.sectionflags	@""
	.align	4
.nv.shared._Z11approxmatchiiiPKfS0_Pf:
	.zero		46084


//--------------------- .nv.constant0._Z13matchcostgradiiiPKfS0_S0_Pf --------------------------
	.section	.nv.constant0._Z13matchcostgradiiiPKfS0_S0_Pf,"a",@progbits
	.sectionflags	@""
	.align	4
.nv.constant0._Z13matchcostgradiiiPKfS0_S0_Pf:
	.zero		944


//--------------------- .nv.constant0._Z9matchcostiiiPKfS0_S0_Pf --------------------------
	.section	.nv.constant0._Z9matchcostiiiPKfS0_S0_Pf,"a",@progbits
	.sectionflags	@""
	.align	4
.nv.constant0._Z9matchcostiiiPKfS0_S0_Pf:
	.zero		944


//--------------------- .nv.constant0._Z11approxmatchiiiPKfS0_Pf --------------------------
	.section	.nv.constant0._Z11approxmatchiiiPKfS0_Pf,"a",@progbits
	.sectionflags	@""
	.align	4
.nv.constant0._Z11approxmatchiiiPKfS0_Pf:
	.zero		936


//--------------------- SYMBOLS --------------------------

	.type		.nv.reservedSmem.offset0,@object
	.size		.nv.reservedSmem.offset0,0x4
	.type		.nv.reservedSmem.cap,@object
	.size		.nv.reservedSmem.cap,0x4
